//
// Generated by NVIDIA NVVM Compiler
//
// Compiler Build ID: CL-36424714
// Cuda compilation tools, release 13.0, V13.0.88
// Based on NVVM 20.0.0
//

.version 9.0
.target sm_100
.address_size 64

	// .globl	init_priorities
.extern .shared .align 16 .b8 used_colors[];

.visible .entry init_priorities(
	.param .u64 .ptr .align 1 init_priorities_param_0,
	.param .u64 .ptr .align 1 init_priorities_param_1,
	.param .u32 init_priorities_param_2,
	.param .u64 init_priorities_param_3
)
{
	.reg .pred 	%p<2>;
	.reg .b32 	%r<7>;
	.reg .b32 	%f<3>;
	.reg .b64 	%rd<13>;

	ld.param.u64 	%rd1, [init_priorities_param_0];
	ld.param.u64 	%rd2, [init_priorities_param_1];
	ld.param.u32 	%r2, [init_priorities_param_2];
	ld.param.u64 	%rd3, [init_priorities_param_3];
	mov.u32 	%r3, %ctaid.x;
	mov.u32 	%r4, %ntid.x;
	mov.u32 	%r5, %tid.x;
	mad.lo.s32 	%r1, %r3, %r4, %r5;
	setp.ge.u32 	%p1, %r1, %r2;
	@%p1 bra 	$L__BB0_2;
	cvta.to.global.u64 	%rd4, %rd1;
	cvta.to.global.u64 	%rd5, %rd2;
	cvt.u64.u32 	%rd6, %r1;
	mad.lo.s64 	%rd7, %rd6, 1103515245, %rd3;
	mad.lo.s64 	%rd8, %rd7, 1103515245, 12345;
	and.b64  	%rd9, %rd8, 2147483647;
	cvt.rn.f32.u64 	%f1, %rd9;
	mul.f32 	%f2, %f1, 0f30000000;
	mul.wide.u32 	%rd10, %r1, 4;
	add.s64 	%rd11, %rd4, %rd10;
	st.global.f32 	[%rd11], %f2;
	add.s64 	%rd12, %rd5, %rd10;
	mov.b32 	%r6, -1;
	st.global.u32 	[%rd12], %r6;
$L__BB0_2:
	ret;

}
	// .globl	find_independent_set
.visible .entry find_independent_set(
	.param .u64 .ptr .align 1 find_independent_set_param_0,
	.param .u64 .ptr .align 1 find_independent_set_param_1,
	.param .u64 .ptr .align 1 find_independent_set_param_2,
	.param .u64 .ptr .align 1 find_independent_set_param_3,
	.param .u32 find_independent_set_param_4
)
{
	.reg .pred 	%p<12>;
	.reg .b32 	%r<25>;
	.reg .b32 	%f<3>;
	.reg .b64 	%rd<23>;

	ld.param.u64 	%rd5, [find_independent_set_param_0];
	ld.param.u64 	%rd6, [find_independent_set_param_1];
	ld.param.u64 	%rd7, [find_independent_set_param_2];
	ld.param.u64 	%rd8, [find_independent_set_param_3];
	ld.param.u32 	%r6, [find_independent_set_param_4];
	cvta.to.global.u64 	%rd1, %rd6;
	cvta.to.global.u64 	%rd2, %rd8;
	cvta.to.global.u64 	%rd3, %rd7;
	mov.u32 	%r7, %ctaid.x;
	mov.u32 	%r8, %ntid.x;
	mov.u32 	%r9, %tid.x;
	mad.lo.s32 	%r1, %r7, %r8, %r9;
	setp.ge.u32 	%p1, %r1, %r6;
	@%p1 bra 	$L__BB1_11;
	mul.wide.u32 	%rd9, %r1, 4;
	add.s64 	%rd10, %rd3, %rd9;
	ld.global.u32 	%r10, [%rd10];
	setp.eq.s32 	%p2, %r10, -1;
	@%p2 bra 	$L__BB1_3;
	add.s64 	%rd12, %rd2, %rd9;
	mov.b32 	%r11, 0;
	st.global.u32 	[%rd12], %r11;
	bra.uni 	$L__BB1_11;
$L__BB1_3:
	add.s64 	%rd14, %rd1, %rd9;
	ld.global.f32 	%f1, [%rd14];
	mul.lo.s32 	%r2, %r6, %r1;
	cvta.to.global.u64 	%rd4, %rd5;
	mov.b32 	%r23, 0;
$L__BB1_4:
	setp.eq.s32 	%p3, %r23, %r1;
	@%p3 bra 	$L__BB1_9;
	add.s32 	%r13, %r23, %r2;
	shr.u32 	%r14, %r13, 3;
	and.b32  	%r15, %r13, 7;
	cvt.u64.u32 	%rd15, %r14;
	add.s64 	%rd16, %rd4, %rd15;
	ld.global.u8 	%r16, [%rd16];
	shr.u32 	%r17, %r16, %r15;
	and.b32  	%r18, %r17, 1;
	setp.eq.b32 	%p4, %r18, 1;
	not.pred 	%p5, %p4;
	@%p5 bra 	$L__BB1_9;
	mul.wide.u32 	%rd17, %r23, 4;
	add.s64 	%rd18, %rd3, %rd17;
	ld.global.u32 	%r19, [%rd18];
	setp.ne.s32 	%p6, %r19, -1;
	@%p6 bra 	$L__BB1_9;
	add.s64 	%rd20, %rd1, %rd17;
	ld.global.f32 	%f2, [%rd20];
	setp.gt.f32 	%p7, %f2, %f1;
	mov.b32 	%r24, 0;
	@%p7 bra 	$L__BB1_10;
	setp.eq.f32 	%p8, %f2, %f1;
	setp.gt.u32 	%p9, %r23, %r1;
	and.pred  	%p10, %p9, %p8;
	@%p10 bra 	$L__BB1_10;
$L__BB1_9:
	add.s32 	%r23, %r23, 1;
	setp.ne.s32 	%p11, %r23, %r6;
	mov.b32 	%r24, 1;
	@%p11 bra 	$L__BB1_4;
$L__BB1_10:
	add.s64 	%rd22, %rd2, %rd9;
	st.global.u32 	[%rd22], %r24;
$L__BB1_11:
	ret;

}
	// .globl	color_independent_set
.visible .entry color_independent_set(
	.param .u64 .ptr .align 1 color_independent_set_param_0,
	.param .u64 .ptr .align 1 color_independent_set_param_1,
	.param .u64 .ptr .align 1 color_independent_set_param_2,
	.param .u32 color_independent_set_param_3,
	.param .u32 color_independent_set_param_4
)
{
	.reg .pred 	%p<40>;
	.reg .b32 	%r<175>;
	.reg .b64 	%rd<32>;

	ld.param.u64 	%rd10, [color_independent_set_param_0];
	ld.param.u64 	%rd9, [color_independent_set_param_1];
	ld.param.u64 	%rd11, [color_independent_set_param_2];
	ld.param.u32 	%r54, [color_independent_set_param_3];
	ld.param.u32 	%r55, [color_independent_set_param_4];
	cvta.to.global.u64 	%rd1, %rd10;
	cvta.to.global.u64 	%rd2, %rd11;
	mov.u32 	%r56, %ctaid.x;
	mov.u32 	%r57, %ntid.x;
	mul.lo.s32 	%r1, %r56, %r57;
	mov.u32 	%r2, %tid.x;
	add.s32 	%r3, %r1, %r2;
	setp.ge.u32 	%p1, %r3, %r54;
	@%p1 bra 	$L__BB2_48;
	cvta.to.global.u64 	%rd12, %rd9;
	mul.wide.u32 	%rd13, %r3, 4;
	add.s64 	%rd14, %rd12, %rd13;
	ld.global.u32 	%r58, [%rd14];
	setp.eq.s32 	%p2, %r58, 0;
	@%p2 bra 	$L__BB2_48;
	setp.ne.s32 	%p3, %r2, 0;
	@%p3 bra 	$L__BB2_16;
	add.s32 	%r4, %r55, 31;
	shr.u32 	%r5, %r4, 5;
	setp.lt.u32 	%p4, %r4, 32;
	@%p4 bra 	$L__BB2_16;
	add.s32 	%r60, %r5, -1;
	and.b32  	%r6, %r5, 15;
	setp.lt.u32 	%p5, %r60, 15;
	mov.b32 	%r163, 0;
	@%p5 bra 	$L__BB2_7;
	and.b32  	%r163, %r5, 134217712;
	mov.u32 	%r62, used_colors;
	add.s32 	%r160, %r62, 32;
	and.b32  	%r64, %r5, 134217712;
	neg.s32 	%r161, %r64;
$L__BB2_6:
	.pragma "nounroll";
	mov.b32 	%r65, 0;
	st.shared.v4.u32 	[%r160+-32], {%r65, %r65, %r65, %r65};
	st.shared.v4.u32 	[%r160+-16], {%r65, %r65, %r65, %r65};
	st.shared.v4.u32 	[%r160], {%r65, %r65, %r65, %r65};
	st.shared.v4.u32 	[%r160+16], {%r65, %r65, %r65, %r65};
	add.s32 	%r161, %r161, 16;
	add.s32 	%r160, %r160, 64;
	setp.ne.s32 	%p6, %r161, 0;
	@%p6 bra 	$L__BB2_6;
$L__BB2_7:
	setp.eq.s32 	%p7, %r6, 0;
	@%p7 bra 	$L__BB2_16;
	and.b32  	%r14, %r5, 7;
	setp.lt.u32 	%p8, %r6, 8;
	@%p8 bra 	$L__BB2_10;
	shl.b32 	%r66, %r163, 2;
	mov.u32 	%r67, used_colors;
	add.s32 	%r68, %r67, %r66;
	mov.b32 	%r69, 0;
	st.shared.u32 	[%r68], %r69;
	st.shared.u32 	[%r68+4], %r69;
	st.shared.u32 	[%r68+8], %r69;
	st.shared.u32 	[%r68+12], %r69;
	st.shared.u32 	[%r68+16], %r69;
	st.shared.u32 	[%r68+20], %r69;
	st.shared.u32 	[%r68+24], %r69;
	st.shared.u32 	[%r68+28], %r69;
	add.s32 	%r163, %r163, 8;
$L__BB2_10:
	setp.eq.s32 	%p9, %r14, 0;
	@%p9 bra 	$L__BB2_16;
	and.b32  	%r17, %r5, 3;
	setp.lt.u32 	%p10, %r14, 4;
	@%p10 bra 	$L__BB2_13;
	shl.b32 	%r70, %r163, 2;
	mov.u32 	%r71, used_colors;
	add.s32 	%r72, %r71, %r70;
	mov.b32 	%r73, 0;
	st.shared.u32 	[%r72], %r73;
	st.shared.u32 	[%r72+4], %r73;
	st.shared.u32 	[%r72+8], %r73;
	st.shared.u32 	[%r72+12], %r73;
	add.s32 	%r163, %r163, 4;
$L__BB2_13:
	setp.eq.s32 	%p11, %r17, 0;
	@%p11 bra 	$L__BB2_16;
	shl.b32 	%r74, %r163, 2;
	mov.u32 	%r75, used_colors;
	add.s32 	%r166, %r75, %r74;
	neg.s32 	%r165, %r17;
$L__BB2_15:
	.pragma "nounroll";
	mov.b32 	%r76, 0;
	st.shared.u32 	[%r166], %r76;
	add.s32 	%r166, %r166, 4;
	add.s32 	%r165, %r165, 1;
	setp.ne.s32 	%p12, %r165, 0;
	@%p12 bra 	$L__BB2_15;
$L__BB2_16:
	bar.sync 	0;
	mul.lo.s32 	%r26, %r54, %r3;
	and.b32  	%r27, %r54, 3;
	setp.lt.u32 	%p13, %r54, 4;
	mov.b32 	%r170, 0;
	@%p13 bra 	$L__BB2_35;
	and.b32  	%r170, %r54, -4;
	add.s32 	%r168, %r26, 1;
	neg.s32 	%r167, %r3;
	add.s64 	%rd30, %rd2, 8;
	mov.b32 	%r169, 0;
$L__BB2_18:
	setp.eq.s32 	%p14, %r167, 0;
	@%p14 bra 	$L__BB2_22;
	add.s32 	%r79, %r168, -1;
	shr.u32 	%r80, %r79, 3;
	and.b32  	%r81, %r79, 7;
	cvt.u64.u32 	%rd15, %r80;
	add.s64 	%rd16, %rd1, %rd15;
	ld.global.u8 	%r82, [%rd16];
	shr.u32 	%r83, %r82, %r81;
	and.b32  	%r84, %r83, 1;
	setp.eq.b32 	%p15, %r84, 1;
	not.pred 	%p16, %p15;
	@%p16 bra 	$L__BB2_22;
	ld.global.u32 	%r34, [%rd30+-8];
	setp.ge.u32 	%p17, %r34, %r55;
	@%p17 bra 	$L__BB2_22;
	and.b32  	%r85, %r34, 31;
	shr.u32 	%r86, %r34, 3;
	and.b32  	%r87, %r86, 536870908;
	mov.u32 	%r88, used_colors;
	add.s32 	%r89, %r88, %r87;
	mov.b32 	%r90, 1;
	shl.b32 	%r91, %r90, %r85;
	atom.shared.or.b32 	%r92, [%r89], %r91;
$L__BB2_22:
	add.s32 	%r93, %r169, 1;
	setp.eq.s32 	%p18, %r93, %r3;
	@%p18 bra 	$L__BB2_26;
	shr.u32 	%r94, %r168, 3;
	and.b32  	%r95, %r168, 7;
	cvt.u64.u32 	%rd17, %r94;
	add.s64 	%rd18, %rd1, %rd17;
	ld.global.u8 	%r96, [%rd18];
	shr.u32 	%r97, %r96, %r95;
	and.b32  	%r98, %r97, 1;
	setp.eq.b32 	%p19, %r98, 1;
	not.pred 	%p20, %p19;
	@%p20 bra 	$L__BB2_26;
	ld.global.u32 	%r35, [%rd30+-4];
	setp.ge.u32 	%p21, %r35, %r55;
	@%p21 bra 	$L__BB2_26;
	and.b32  	%r99, %r35, 31;
	shr.u32 	%r100, %r35, 3;
	and.b32  	%r101, %r100, 536870908;
	mov.u32 	%r102, used_colors;
	add.s32 	%r103, %r102, %r101;
	mov.b32 	%r104, 1;
	shl.b32 	%r105, %r104, %r99;
	atom.shared.or.b32 	%r106, [%r103], %r105;
$L__BB2_26:
	add.s32 	%r107, %r169, 2;
	setp.eq.s32 	%p22, %r107, %r3;
	@%p22 bra 	$L__BB2_30;
	add.s32 	%r108, %r168, 1;
	shr.u32 	%r109, %r108, 3;
	and.b32  	%r110, %r108, 7;
	cvt.u64.u32 	%rd19, %r109;
	add.s64 	%rd20, %rd1, %rd19;
	ld.global.u8 	%r111, [%rd20];
	shr.u32 	%r112, %r111, %r110;
	and.b32  	%r113, %r112, 1;
	setp.eq.b32 	%p23, %r113, 1;
	not.pred 	%p24, %p23;
	@%p24 bra 	$L__BB2_30;
	ld.global.u32 	%r36, [%rd30];
	setp.ge.u32 	%p25, %r36, %r55;
	@%p25 bra 	$L__BB2_30;
	and.b32  	%r114, %r36, 31;
	shr.u32 	%r115, %r36, 3;
	and.b32  	%r116, %r115, 536870908;
	mov.u32 	%r117, used_colors;
	add.s32 	%r118, %r117, %r116;
	mov.b32 	%r119, 1;
	shl.b32 	%r120, %r119, %r114;
	atom.shared.or.b32 	%r121, [%r118], %r120;
$L__BB2_30:
	add.s32 	%r122, %r169, 3;
	setp.eq.s32 	%p26, %r122, %r3;
	@%p26 bra 	$L__BB2_34;
	add.s32 	%r123, %r168, 2;
	shr.u32 	%r124, %r123, 3;
	and.b32  	%r125, %r123, 7;
	cvt.u64.u32 	%rd21, %r124;
	add.s64 	%rd22, %rd1, %rd21;
	ld.global.u8 	%r126, [%rd22];
	shr.u32 	%r127, %r126, %r125;
	and.b32  	%r128, %r127, 1;
	setp.eq.b32 	%p27, %r128, 1;
	not.pred 	%p28, %p27;
	@%p28 bra 	$L__BB2_34;
	ld.global.u32 	%r37, [%rd30+4];
	setp.ge.u32 	%p29, %r37, %r55;
	@%p29 bra 	$L__BB2_34;
	and.b32  	%r129, %r37, 31;
	shr.u32 	%r130, %r37, 3;
	and.b32  	%r131, %r130, 536870908;
	mov.u32 	%r132, used_colors;
	add.s32 	%r133, %r132, %r131;
	mov.b32 	%r134, 1;
	shl.b32 	%r135, %r134, %r129;
	atom.shared.or.b32 	%r136, [%r133], %r135;
$L__BB2_34:
	add.s32 	%r169, %r169, 4;
	add.s32 	%r168, %r168, 4;
	add.s32 	%r167, %r167, 4;
	add.s64 	%rd30, %rd30, 16;
	setp.ne.s32 	%p30, %r169, %r170;
	@%p30 bra 	$L__BB2_18;
$L__BB2_35:
	setp.eq.s32 	%p31, %r27, 0;
	@%p31 bra 	$L__BB2_42;
	mul.wide.u32 	%rd23, %r170, 4;
	add.s64 	%rd31, %rd2, %rd23;
	add.s32 	%r173, %r170, %r26;
	sub.s32 	%r137, %r170, %r1;
	sub.s32 	%r172, %r137, %r2;
	neg.s32 	%r171, %r27;
$L__BB2_37:
	.pragma "nounroll";
	setp.eq.s32 	%p32, %r172, 0;
	@%p32 bra 	$L__BB2_41;
	shr.u32 	%r138, %r173, 3;
	and.b32  	%r139, %r173, 7;
	cvt.u64.u32 	%rd24, %r138;
	add.s64 	%rd25, %rd1, %rd24;
	ld.global.u8 	%r140, [%rd25];
	shr.u32 	%r141, %r140, %r139;
	and.b32  	%r142, %r141, 1;
	setp.eq.b32 	%p33, %r142, 1;
	not.pred 	%p34, %p33;
	@%p34 bra 	$L__BB2_41;
	ld.global.u32 	%r48, [%rd31];
	setp.ge.u32 	%p35, %r48, %r55;
	@%p35 bra 	$L__BB2_41;
	and.b32  	%r143, %r48, 31;
	shr.u32 	%r144, %r48, 3;
	and.b32  	%r145, %r144, 536870908;
	mov.u32 	%r146, used_colors;
	add.s32 	%r147, %r146, %r145;
	mov.b32 	%r148, 1;
	shl.b32 	%r149, %r148, %r143;
	atom.shared.or.b32 	%r150, [%r147], %r149;
$L__BB2_41:
	add.s64 	%rd31, %rd31, 4;
	add.s32 	%r173, %r173, 1;
	add.s32 	%r172, %r172, 1;
	add.s32 	%r171, %r171, 1;
	setp.ne.s32 	%p36, %r171, 0;
	@%p36 bra 	$L__BB2_37;
$L__BB2_42:
	bar.sync 	0;
	setp.eq.s32 	%p37, %r55, 0;
	@%p37 bra 	$L__BB2_47;
	mov.b32 	%r174, 0;
	mov.u32 	%r155, used_colors;
$L__BB2_44:
	and.b32  	%r152, %r174, 31;
	shr.u32 	%r153, %r174, 3;
	and.b32  	%r154, %r153, 536870908;
	add.s32 	%r156, %r155, %r154;
	ld.shared.u32 	%r157, [%r156];
	shr.u32 	%r158, %r157, %r152;
	and.b32  	%r159, %r158, 1;
	setp.eq.b32 	%p38, %r159, 1;
	@%p38 bra 	$L__BB2_46;
	add.s64 	%rd27, %rd2, %rd13;
	st.global.u32 	[%rd27], %r174;
	bra.uni 	$L__BB2_48;
$L__BB2_46:
	add.s32 	%r174, %r174, 1;
	setp.ne.s32 	%p39, %r174, %r55;
	@%p39 bra 	$L__BB2_44;
$L__BB2_47:
	add.s64 	%rd29, %rd2, %rd13;
	st.global.u32 	[%rd29], %r55;
$L__BB2_48:
	ret;

}
	// .globl	count_uncolored
.visible .entry count_uncolored(
	.param .u64 .ptr .align 1 count_uncolored_param_0,
	.param .u64 .ptr .align 1 count_uncolored_param_1,
	.param .u32 count_uncolored_param_2
)
{
	.reg .pred 	%p<3>;
	.reg .b32 	%r<8>;
	.reg .b64 	%rd<7>;

	ld.param.u64 	%rd1, [count_uncolored_param_0];
	ld.param.u64 	%rd2, [count_uncolored_param_1];
	ld.param.u32 	%r2, [count_uncolored_param_2];
	mov.u32 	%r3, %ctaid.x;
	mov.u32 	%r4, %ntid.x;
	mov.u32 	%r5, %tid.x;
	mad.lo.s32 	%r1, %r3, %r4, %r5;
	setp.ge.u32 	%p1, %r1, %r2;
	@%p1 bra 	$L__BB3_3;
	cvta.to.global.u64 	%rd3, %rd1;
	mul.wide.u32 	%rd4, %r1, 4;
	add.s64 	%rd5, %rd3, %rd4;
	ld.global.u32 	%r6, [%rd5];
	setp.ne.s32 	%p2, %r6, -1;
	@%p2 bra 	$L__BB3_3;
	cvta.to.global.u64 	%rd6, %rd2;
	atom.global.add.u32 	%r7, [%rd6], 1;
$L__BB3_3:
	ret;

}
	// .globl	verify_coloring
.visible .entry verify_coloring(
	.param .u64 .ptr .align 1 verify_coloring_param_0,
	.param .u64 .ptr .align 1 verify_coloring_param_1,
	.param .u64 .ptr .align 1 verify_coloring_param_2,
	.param .u32 verify_coloring_param_3
)
{
	.reg .pred 	%p<7>;
	.reg .b32 	%r<18>;
	.reg .b64 	%rd<13>;

	ld.param.u64 	%rd2, [verify_coloring_param_0];
	ld.param.u64 	%rd4, [verify_coloring_param_1];
	ld.param.u64 	%rd3, [verify_coloring_param_2];
	ld.param.u32 	%r5, [verify_coloring_param_3];
	cvta.to.global.u64 	%rd1, %rd4;
	mov.u32 	%r6, %ctaid.x;
	mov.u32 	%r7, %ntid.x;
	mov.u32 	%r8, %tid.x;
	mad.lo.s32 	%r1, %r6, %r7, %r8;
	mul.lo.s32 	%r9, %r5, %r5;
	setp.ge.u32 	%p1, %r1, %r9;
	@%p1 bra 	$L__BB4_6;
	div.u32 	%r2, %r1, %r5;
	mul.lo.s32 	%r10, %r2, %r5;
	sub.s32 	%r3, %r1, %r10;
	setp.ge.u32 	%p2, %r2, %r3;
	@%p2 bra 	$L__BB4_6;
	shr.u32 	%r11, %r1, 3;
	and.b32  	%r12, %r1, 7;
	cvt.u64.u32 	%rd5, %r11;
	cvta.to.global.u64 	%rd6, %rd2;
	add.s64 	%rd7, %rd6, %rd5;
	ld.global.u8 	%r13, [%rd7];
	shr.u32 	%r14, %r13, %r12;
	and.b32  	%r15, %r14, 1;
	setp.eq.b32 	%p3, %r15, 1;
	not.pred 	%p4, %p3;
	@%p4 bra 	$L__BB4_6;
	mul.wide.u32 	%rd8, %r2, 4;
	add.s64 	%rd9, %rd1, %rd8;
	ld.global.u32 	%r4, [%rd9];
	setp.eq.s32 	%p5, %r4, -1;
	@%p5 bra 	$L__BB4_6;
	mul.wide.u32 	%rd10, %r3, 4;
	add.s64 	%rd11, %rd1, %rd10;
	ld.global.u32 	%r16, [%rd11];
	setp.ne.s32 	%p6, %r4, %r16;
	@%p6 bra 	$L__BB4_6;
	cvta.to.global.u64 	%rd12, %rd3;
	atom.global.add.u32 	%r17, [%rd12], 1;
$L__BB4_6:
	ret;

}


// ===== COMPILED SASS (sm_100) =====

	.target	sm_100

	.elftype	@"ET_EXEC"


//--------------------- .note.nv.tkinfo           --------------------------
	.section	.note.nv.tkinfo,"",@"SHT_NOTE"
	.sectionflags	@"SHF_NOTE_NV_TKINFO"
	.tkinfo
        /*0018*/ 	.word	0x00000002
        /*0030*/ 	.string	""
        /*0030*/ 	.string	"ptxas"
        /*0030*/ 	.string	"Cuda compilation tools, release 13.0, V13.0.88"
        /*0030*/ 	.string	"Build cuda_13.0.r13.0/compiler.36424714_0"
        /*0030*/ 	.string	"-arch sm_100 -m 64 "



//--------------------- .note.nv.cuinfo           --------------------------
	.section	.note.nv.cuinfo,"",@"SHT_NOTE"
	.sectionflags	@"SHF_NOTE_NV_CUINFO"
        /*0018*/ 	.short	0x0002
        /*001a*/ 	.short	0x0064
        /*001c*/ 	.short	0x0082
	.zero		2


//--------------------- .nv.info                  --------------------------
	.section	.nv.info,"",@"SHT_CUDA_INFO"
	.align	4


	//----- nvinfo : EIATTR_REGCOUNT
	.align		4
        /*0000*/ 	.byte	0x04, 0x2f
        /*0002*/ 	.short	(.L_1 - .L_0)
	.align		4
.L_0:
        /*0004*/ 	.word	index@(init_priorities)
        /*0008*/ 	.word	0x0000000e


	//----- nvinfo : EIATTR_FRAME_SIZE
	.align		4
.L_1:
        /*000c*/ 	.byte	0x04, 0x11
        /*000e*/ 	.short	(.L_3 - .L_2)
	.align		4
.L_2:
        /*0010*/ 	.word	index@(init_priorities)
        /*0014*/ 	.word	0x00000000


	//----- nvinfo : EIATTR_REGCOUNT
	.align		4
.L_3:
        /*0018*/ 	.byte	0x04, 0x2f
        /*001a*/ 	.short	(.L_5 - .L_4)
	.align		4
.L_4:
        /*001c*/ 	.word	index@(find_independent_set)
        /*0020*/ 	.word	0x0000000e


	//----- nvinfo : EIATTR_FRAME_SIZE
	.align		4
.L_5:
        /*0024*/ 	.byte	0x04, 0x11
        /*0026*/ 	.short	(.L_7 - .L_6)
	.align		4
.L_6:
        /*0028*/ 	.word	index@(find_independent_set)
        /*002c*/ 	.word	0x00000000


	//----- nvinfo : EIATTR_REGCOUNT
	.align		4
.L_7:
        /*0030*/ 	.byte	0x04, 0x2f
        /*0032*/ 	.short	(.L_9 - .L_8)
	.align		4
.L_8:
        /*0034*/ 	.word	index@(color_independent_set)
        /*0038*/ 	.word	0x00000010


	//----- nvinfo : EIATTR_FRAME_SIZE
	.align		4
.L_9:
        /*003c*/ 	.byte	0x04, 0x11
        /*003e*/ 	.short	(.L_11 - .L_10)
	.align		4
.L_10:
        /*0040*/ 	.word	index@(color_independent_set)
        /*0044*/ 	.word	0x00000000


	//----- nvinfo : EIATTR_REGCOUNT
	.align		4
.L_11:
        /*0048*/ 	.byte	0x04, 0x2f
        /*004a*/ 	.short	(.L_13 - .L_12)
	.align		4
.L_12:
        /*004c*/ 	.word	index@(count_uncolored)
        /*0050*/ 	.word	0x00000008


	//----- nvinfo : EIATTR_FRAME_SIZE
	.align		4
.L_13:
        /*0054*/ 	.byte	0x04, 0x11
        /*0056*/ 	.short	(.L_15 - .L_14)
	.align		4
.L_14:
        /*0058*/ 	.word	index@(count_uncolored)
        /*005c*/ 	.word	0x00000000


	//----- nvinfo : EIATTR_REGCOUNT
	.align		4
.L_15:
        /*0060*/ 	.byte	0x04, 0x2f
        /*0062*/ 	.short	(.L_17 - .L_16)
	.align		4
.L_16:
        /*0064*/ 	.word	index@(verify_coloring)
        /*0068*/ 	.word	0x0000000a


	//----- nvinfo : EIATTR_FRAME_SIZE
	.align		4
.L_17:
        /*006c*/ 	.byte	0x04, 0x11
        /*006e*/ 	.short	(.L_19 - .L_18)
	.align		4
.L_18:
        /*0070*/ 	.word	index@(verify_coloring)
        /*0074*/ 	.word	0x00000000


	//----- nvinfo : EIATTR_MIN_STACK_SIZE
	.align		4
.L_19:
        /*0078*/ 	.byte	0x04, 0x12
        /*007a*/ 	.short	(.L_21 - .L_20)
	.align		4
.L_20:
        /*007c*/ 	.word	index@(verify_coloring)
        /*0080*/ 	.word	0x00000000


	//----- nvinfo : EIATTR_MIN_STACK_SIZE
	.align		4
.L_21:
        /*0084*/ 	.byte	0x04, 0x12
        /*0086*/ 	.short	(.L_23 - .L_22)
	.align		4
.L_22:
        /*0088*/ 	.word	index@(count_uncolored)
        /*008c*/ 	.word	0x00000000


	//----- nvinfo : EIATTR_MIN_STACK_SIZE
	.align		4
.L_23:
        /*0090*/ 	.byte	0x04, 0x12
        /*0092*/ 	.short	(.L_25 - .L_24)
	.align		4
.L_24:
        /*0094*/ 	.word	index@(color_independent_set)
        /*0098*/ 	.word	0x00000000


	//----- nvinfo : EIATTR_MIN_STACK_SIZE
	.align		4
.L_25:
        /*009c*/ 	.byte	0x04, 0x12
        /*009e*/ 	.short	(.L_27 - .L_26)
	.align		4
.L_26:
        /*00a0*/ 	.word	index@(find_independent_set)
        /*00a4*/ 	.word	0x00000000


	//----- nvinfo : EIATTR_MIN_STACK_SIZE
	.align		4
.L_27:
        /*00a8*/ 	.byte	0x04, 0x12
        /*00aa*/ 	.short	(.L_29 - .L_28)
	.align		4
.L_28:
        /*00ac*/ 	.word	index@(init_priorities)
        /*00b0*/ 	.word	0x00000000
.L_29:


//--------------------- .nv.compat                --------------------------
	.section	.nv.compat,"",@"SHT_CUDA_COMPAT_INFO"
	.align	4
        /*0000*/ 	.byte	0x02, 0x09, 0x00, 0x00, 0x02, 0x02, 0x01, 0x00, 0x02, 0x05, 0x05, 0x00, 0x03, 0x07, 0x01, 0x01
        /*0010*/ 	.byte	0x02, 0x03, 0x00, 0x00, 0x02, 0x06, 0x01, 0x00, 0x04, 0x0b, 0x08, 0x00, 0x09, 0x00, 0x00, 0x00
        /*0020*/ 	.byte	0x00, 0x00, 0x00, 0x00


//--------------------- .nv.info.verify_coloring  --------------------------
	.section	.nv.info.verify_coloring,"",@"SHT_CUDA_INFO"
	.sectionflags	@""
	.align	4


	//----- nvinfo : EIATTR_CUDA_API_VERSION
	.align		4
        /*0000*/ 	.byte	0x04, 0x37
        /*0002*/ 	.short	(.L_31 - .L_30)
.L_30:
        /*0004*/ 	.word	0x00000082


	//----- nvinfo : EIATTR_KPARAM_INFO
	.align		4
.L_31:
        /*0008*/ 	.byte	0x04, 0x17
        /*000a*/ 	.short	(.L_33 - .L_32)
.L_32:
        /*000c*/ 	.word	0x00000000
        /*0010*/ 	.short	0x0003
        /*0012*/ 	.short	0x0018
        /*0014*/ 	.byte	0x00, 0xf0, 0x11, 0x00


	//----- nvinfo : EIATTR_KPARAM_INFO
	.align		4
.L_33:
        /*0018*/ 	.byte	0x04, 0x17
        /*001a*/ 	.short	(.L_35 - .L_34)
.L_34:
        /*001c*/ 	.word	0x00000000
        /*0020*/ 	.short	0x0002
        /*0022*/ 	.short	0x0010
        /*0024*/ 	.byte	0x00, 0xf5, 0x21, 0x00


	//----- nvinfo : EIATTR_KPARAM_INFO
	.align		4
.L_35:
        /*0028*/ 	.byte	0x04, 0x17
        /*002a*/ 	.short	(.L_37 - .L_36)
.L_36:
        /*002c*/ 	.word	0x00000000
        /*0030*/ 	.short	0x0001
        /*0032*/ 	.short	0x0008
        /*0034*/ 	.byte	0x00, 0xf5, 0x21, 0x00


	//----- nvinfo : EIATTR_KPARAM_INFO
	.align		4
.L_37:
        /*0038*/ 	.byte	0x04, 0x17
        /*003a*/ 	.short	(.L_39 - .L_38)
.L_38:
        /*003c*/ 	.word	0x00000000
        /*0040*/ 	.short	0x0000
        /*0042*/ 	.short	0x0000
        /*0044*/ 	.byte	0x00, 0xf5, 0x21, 0x00


	//----- nvinfo : EIATTR_SPARSE_MMA_MASK
	.align		4
.L_39:
        /*0048*/ 	.byte	0x03, 0x50
        /*004a*/ 	.short	0x0000


	//----- nvinfo : EIATTR_MAXREG_COUNT
	.align		4
        /*004c*/ 	.byte	0x03, 0x1b
        /*004e*/ 	.short	0x00ff


	//----- nvinfo : EIATTR_MERCURY_ISA_VERSION
	.align		4
        /*0050*/ 	.byte	0x03, 0x5f
        /*0052*/ 	.short	0x0101


	//----- nvinfo : EIATTR_INT_WARP_WIDE_INSTR_OFFSETS
	.align		4
        /*0054*/ 	.byte	0x04, 0x31
        /*0056*/ 	.short	(.L_41 - .L_40)


	//   ....[0]....
.L_40:
        /*0058*/ 	.word	0x00000340


	//----- nvinfo : EIATTR_VRC_CTA_INIT_COUNT
	.align		4
.L_41:
        /*005c*/ 	.byte	0x02, 0x4a
	.zero		1
	.zero		1


	//----- nvinfo : EIATTR_EXIT_INSTR_OFFSETS
	.align		4
        /*0060*/ 	.byte	0x04, 0x1c
        /*0062*/ 	.short	(.L_43 - .L_42)


	//   ....[0]....
.L_42:
        /*0064*/ 	.word	0x00000080


	//   ....[1]....
        /*0068*/ 	.word	0x000001e0


	//   ....[2]....
        /*006c*/ 	.word	0x00000280


	//   ....[3]....
        /*0070*/ 	.word	0x000002d0


	//   ....[4]....
        /*0074*/ 	.word	0x00000310


	//   ....[5]....
        /*0078*/ 	.word	0x00000390


	//----- nvinfo : EIATTR_CBANK_PARAM_SIZE
	.align		4
.L_43:
        /*007c*/ 	.byte	0x03, 0x19
        /*007e*/ 	.short	0x001c


	//----- nvinfo : EIATTR_PARAM_CBANK
	.align		4
        /*0080*/ 	.byte	0x04, 0x0a
        /*0082*/ 	.short	(.L_45 - .L_44)
	.align		4
.L_44:
        /*0084*/ 	.word	index@(.nv.constant0.verify_coloring)
        /*0088*/ 	.short	0x0380
        /*008a*/ 	.short	0x001c


	//----- nvinfo : EIATTR_SW_WAR
	.align		4
.L_45:
        /*008c*/ 	.byte	0x04, 0x36
        /*008e*/ 	.short	(.L_47 - .L_46)
.L_46:
        /*0090*/ 	.word	0x00000008
.L_47:


//--------------------- .nv.info.count_uncolored  --------------------------
	.section	.nv.info.count_uncolored,"",@"SHT_CUDA_INFO"
	.sectionflags	@""
	.align	4


	//----- nvinfo : EIATTR_CUDA_API_VERSION
	.align		4
        /*0000*/ 	.byte	0x04, 0x37
        /*0002*/ 	.short	(.L_49 - .L_48)
.L_48:
        /*0004*/ 	.word	0x00000082


	//----- nvinfo : EIATTR_KPARAM_INFO
	.align		4
.L_49:
        /*0008*/ 	.byte	0x04, 0x17
        /*000a*/ 	.short	(.L_51 - .L_50)
.L_50:
        /*000c*/ 	.word	0x00000000
        /*0010*/ 	.short	0x0002
        /*0012*/ 	.short	0x0010
        /*0014*/ 	.byte	0x00, 0xf0, 0x11, 0x00


	//----- nvinfo : EIATTR_KPARAM_INFO
	.align		4
.L_51:
        /*0018*/ 	.byte	0x04, 0x17
        /*001a*/ 	.short	(.L_53 - .L_52)
.L_52:
        /*001c*/ 	.word	0x00000000
        /*0020*/ 	.short	0x0001
        /*0022*/ 	.short	0x0008
        /*0024*/ 	.byte	0x00, 0xf5, 0x21, 0x00


	//----- nvinfo : EIATTR_KPARAM_INFO
	.align		4
.L_53:
        /*0028*/ 	.byte	0x04, 0x17
        /*002a*/ 	.short	(.L_55 - .L_54)
.L_54:
        /*002c*/ 	.word	0x00000000
        /*0030*/ 	.short	0x0000
        /*0032*/ 	.short	0x0000
        /*0034*/ 	.byte	0x00, 0xf5, 0x21, 0x00


	//----- nvinfo : EIATTR_SPARSE_MMA_MASK
	.align		4
.L_55:
        /*0038*/ 	.byte	0x03, 0x50
        /*003a*/ 	.short	0x0000


	//----- nvinfo : EIATTR_MAXREG_COUNT
	.align		4
        /*003c*/ 	.byte	0x03, 0x1b
        /*003e*/ 	.short	0x00ff


	//----- nvinfo : EIATTR_MERCURY_ISA_VERSION
	.align		4
        /*0040*/ 	.byte	0x03, 0x5f
        /*0042*/ 	.short	0x0101


	//----- nvinfo : EIATTR_INT_WARP_WIDE_INSTR_OFFSETS
	.align		4
        /*0044*/ 	.byte	0x04, 0x31
        /*0046*/ 	.short	(.L_57 - .L_56)


	//   ....[0]....
.L_56:
        /*0048*/ 	.word	0x00000100


	//----- nvinfo : EIATTR_VRC_CTA_INIT_COUNT
	.align		4
.L_57:
        /*004c*/ 	.byte	0x02, 0x4a
	.zero		1
	.zero		1


	//----- nvinfo : EIATTR_EXIT_INSTR_OFFSETS
	.align		4
        /*0050*/ 	.byte	0x04, 0x1c
        /*0052*/ 	.short	(.L_59 - .L_58)


	//   ....[0]....
.L_58:
        /*0054*/ 	.word	0x00000070


	//   ....[1]....
        /*0058*/ 	.word	0x000000d0


	//   ....[2]....
        /*005c*/ 	.word	0x00000150


	//----- nvinfo : EIATTR_CBANK_PARAM_SIZE
	.align		4
.L_59:
        /*0060*/ 	.byte	0x03, 0x19
        /*0062*/ 	.short	0x0014


	//----- nvinfo : EIATTR_PARAM_CBANK
	.align		4
        /*0064*/ 	.byte	0x04, 0x0a
        /*0066*/ 	.short	(.L_61 - .L_60)
	.align		4
.L_60:
        /*0068*/ 	.word	index@(.nv.constant0.count_uncolored)
        /*006c*/ 	.short	0x0380
        /*006e*/ 	.short	0x0014


	//----- nvinfo : EIATTR_SW_WAR
	.align		4
.L_61:
        /*0070*/ 	.byte	0x04, 0x36
        /*0072*/ 	.short	(.L_63 - .L_62)
.L_62:
        /*0074*/ 	.word	0x00000008
.L_63:


//--------------------- .nv.info.color_independent_set --------------------------
	.section	.nv.info.color_independent_set,"",@"SHT_CUDA_INFO"
	.sectionflags	@""
	.align	4


	//----- nvinfo : EIATTR_CUDA_API_VERSION
	.align		4
        /*0000*/ 	.byte	0x04, 0x37
        /*0002*/ 	.short	(.L_65 - .L_64)
.L_64:
        /*0004*/ 	.word	0x00000082


	//----- nvinfo : EIATTR_KPARAM_INFO
	.align		4
.L_65:
        /*0008*/ 	.byte	0x04, 0x17
        /*000a*/ 	.short	(.L_67 - .L_66)
.L_66:
        /*000c*/ 	.word	0x00000000
        /*0010*/ 	.short	0x0004
        /*0012*/ 	.short	0x001c
        /*0014*/ 	.byte	0x00, 0xf0, 0x11, 0x00


	//----- nvinfo : EIATTR_KPARAM_INFO
	.align		4
.L_67:
        /*0018*/ 	.byte	0x04, 0x17
        /*001a*/ 	.short	(.L_69 - .L_68)
.L_68:
        /*001c*/ 	.word	0x00000000
        /*0020*/ 	.short	0x0003
        /*0022*/ 	.short	0x0018
        /*0024*/ 	.byte	0x00, 0xf0, 0x11, 0x00


	//----- nvinfo : EIATTR_KPARAM_INFO
	.align		4
.L_69:
        /*0028*/ 	.byte	0x04, 0x17
        /*002a*/ 	.short	(.L_71 - .L_70)
.L_70:
        /*002c*/ 	.word	0x00000000
        /*0030*/ 	.short	0x0002
        /*0032*/ 	.short	0x0010
        /*0034*/ 	.byte	0x00, 0xf5, 0x21, 0x00


	//----- nvinfo : EIATTR_KPARAM_INFO
	.align		4
.L_71:
        /*0038*/ 	.byte	0x04, 0x17
        /*003a*/ 	.short	(.L_73 - .L_72)
.L_72:
        /*003c*/ 	.word	0x00000000
        /*0040*/ 	.short	0x0001
        /*0042*/ 	.short	0x0008
        /*0044*/ 	.byte	0x00, 0xf5, 0x21, 0x00


	//----- nvinfo : EIATTR_KPARAM_INFO
	.align		4
.L_73:
        /*0048*/ 	.byte	0x04, 0x17
        /*004a*/ 	.short	(.L_75 - .L_74)
.L_74:
        /*004c*/ 	.word	0x00000000
        /*0050*/ 	.short	0x0000
        /*0052*/ 	.short	0x0000
        /*0054*/ 	.byte	0x00, 0xf5, 0x21, 0x00


	//----- nvinfo : EIATTR_SPARSE_MMA_MASK
	.align		4
.L_75:
        /*0058*/ 	.byte	0x03, 0x50
        /*005a*/ 	.short	0x0000


	//----- nvinfo : EIATTR_MAXREG_COUNT
	.align		4
        /*005c*/ 	.byte	0x03, 0x1b
        /*005e*/ 	.short	0x00ff


	//----- nvinfo : EIATTR_NUM_BARRIERS
	.align		4
        /*0060*/ 	.byte	0x02, 0x4c
        /*0062*/ 	.byte	0x01
	.zero		1


	//----- nvinfo : EIATTR_MERCURY_ISA_VERSION
	.align		4
        /*0064*/ 	.byte	0x03, 0x5f
        /*0066*/ 	.short	0x0101


	//----- nvinfo : EIATTR_INT_WARP_WIDE_INSTR_OFFSETS
	.align		4
        /*0068*/ 	.byte	0x04, 0x31
        /*006a*/ 	.short	(.L_77 - .L_76)


	//   ....[0]....
.L_76:
        /*006c*/ 	.word	0x000006f0


	//   ....[1]....
        /*0070*/ 	.word	0x00000730


	//   ....[2]....
        /*0074*/ 	.word	0x000008d0


	//   ....[3]....
        /*0078*/ 	.word	0x00000910


	//   ....[4]....
        /*007c*/ 	.word	0x00000ac0


	//   ....[5]....
        /*0080*/ 	.word	0x00000b00


	//   ....[6]....
        /*0084*/ 	.word	0x00000cb0


	//   ....[7]....
        /*0088*/ 	.word	0x00000cf0


	//   ....[8]....
        /*008c*/ 	.word	0x00000ff0


	//   ....[9]....
        /*0090*/ 	.word	0x00001030


	//----- nvinfo : EIATTR_VRC_CTA_INIT_COUNT
	.align		4
.L_77:
        /*0094*/ 	.byte	0x02, 0x4a
	.zero		1
	.zero		1


	//----- nvinfo : EIATTR_EXIT_INSTR_OFFSETS
	.align		4
        /*0098*/ 	.byte	0x04, 0x1c
        /*009a*/ 	.short	(.L_79 - .L_78)


	//   ....[0]....
.L_78:
        /*009c*/ 	.word	0x00000080


	//   ....[1]....
        /*00a0*/ 	.word	0x000000e0


	//   ....[2]....
        /*00a4*/ 	.word	0x00001270


	//   ....[3]....
        /*00a8*/ 	.word	0x000012b0


	//----- nvinfo : EIATTR_CRS_STACK_SIZE
	.align		4
.L_79:
        /*00ac*/ 	.byte	0x04, 0x1e
        /*00ae*/ 	.short	(.L_81 - .L_80)
.L_80:
        /*00b0*/ 	.word	0x00000000


	//----- nvinfo : EIATTR_CBANK_PARAM_SIZE
	.align		4
.L_81:
        /*00b4*/ 	.byte	0x03, 0x19
        /*00b6*/ 	.short	0x0020


	//----- nvinfo : EIATTR_PARAM_CBANK
	.align		4
        /*00b8*/ 	.byte	0x04, 0x0a
        /*00ba*/ 	.short	(.L_83 - .L_82)
	.align		4
.L_82:
        /*00bc*/ 	.word	index@(.nv.constant0.color_independent_set)
        /*00c0*/ 	.short	0x0380
        /*00c2*/ 	.short	0x0020


	//----- nvinfo : EIATTR_SW_WAR
	.align		4
.L_83:
        /*00c4*/ 	.byte	0x04, 0x36
        /*00c6*/ 	.short	(.L_85 - .L_84)
.L_84:
        /*00c8*/ 	.word	0x00000008
.L_85:


//--------------------- .nv.info.find_independent_set --------------------------
	.section	.nv.info.find_independent_set,"",@"SHT_CUDA_INFO"
	.sectionflags	@""
	.align	4


	//----- nvinfo : EIATTR_CUDA_API_VERSION
	.align		4
        /*0000*/ 	.byte	0x04, 0x37
        /*0002*/ 	.short	(.L_87 - .L_86)
.L_86:
        /*0004*/ 	.word	0x00000082


	//----- nvinfo : EIATTR_KPARAM_INFO
	.align		4
.L_87:
        /*0008*/ 	.byte	0x04, 0x17
        /*000a*/ 	.short	(.L_89 - .L_88)
.L_88:
        /*000c*/ 	.word	0x00000000
        /*0010*/ 	.short	0x0004
        /*0012*/ 	.short	0x0020
        /*0014*/ 	.byte	0x00, 0xf0, 0x11, 0x00


	//----- nvinfo : EIATTR_KPARAM_INFO
	.align		4
.L_89:
        /*0018*/ 	.byte	0x04, 0x17
        /*001a*/ 	.short	(.L_91 - .L_90)
.L_90:
        /*001c*/ 	.word	0x00000000
        /*0020*/ 	.short	0x0003
        /*0022*/ 	.short	0x0018
        /*0024*/ 	.byte	0x00, 0xf5, 0x21, 0x00


	//----- nvinfo : EIATTR_KPARAM_INFO
	.align		4
.L_91:
        /*0028*/ 	.byte	0x04, 0x17
        /*002a*/ 	.short	(.L_93 - .L_92)
.L_92:
        /*002c*/ 	.word	0x00000000
        /*0030*/ 	.short	0x0002
        /*0032*/ 	.short	0x0010
        /*0034*/ 	.byte	0x00, 0xf5, 0x21, 0x00


	//----- nvinfo : EIATTR_KPARAM_INFO
	.align		4
.L_93:
        /*0038*/ 	.byte	0x04, 0x17
        /*003a*/ 	.short	(.L_95 - .L_94)
.L_94:
        /*003c*/ 	.word	0x00000000
        /*0040*/ 	.short	0x0001
        /*0042*/ 	.short	0x0008
        /*0044*/ 	.byte	0x00, 0xf5, 0x21, 0x00


	//----- nvinfo : EIATTR_KPARAM_INFO
	.align		4
.L_95:
        /*0048*/ 	.byte	0x04, 0x17
        /*004a*/ 	.short	(.L_97 - .L_96)
.L_96:
        /*004c*/ 	.word	0x00000000
        /*0050*/ 	.short	0x0000
        /*0052*/ 	.short	0x0000
        /*0054*/ 	.byte	0x00, 0xf5, 0x21, 0x00


	//----- nvinfo : EIATTR_SPARSE_MMA_MASK
	.align		4
.L_97:
        /*0058*/ 	.byte	0x03, 0x50
        /*005a*/ 	.short	0x0000


	//----- nvinfo : EIATTR_MAXREG_COUNT
	.align		4
        /*005c*/ 	.byte	0x03, 0x1b
        /*005e*/ 	.short	0x00ff


	//----- nvinfo : EIATTR_MERCURY_ISA_VERSION
	.align		4
        /*0060*/ 	.byte	0x03, 0x5f
        /*0062*/ 	.short	0x0101


	//----- nvinfo : EIATTR_VRC_CTA_INIT_COUNT
	.align		4
        /*0064*/ 	.byte	0x02, 0x4a
	.zero		1
	.zero		1


	//----- nvinfo : EIATTR_EXIT_INSTR_OFFSETS
	.align		4
        /*0068*/ 	.byte	0x04, 0x1c
        /*006a*/ 	.short	(.L_99 - .L_98)


	//   ....[0]....
.L_98:
        /*006c*/ 	.word	0x00000070


	//   ....[1]....
        /*0070*/ 	.word	0x00000100


	//   ....[2]....
        /*0074*/ 	.word	0x000003c0


	//----- nvinfo : EIATTR_CRS_STACK_SIZE
	.align		4
.L_99:
        /*0078*/ 	.byte	0x04, 0x1e
        /*007a*/ 	.short	(.L_101 - .L_100)
.L_100:
        /*007c*/ 	.word	0x00000000


	//----- nvinfo : EIATTR_CBANK_PARAM_SIZE
	.align		4
.L_101:
        /*0080*/ 	.byte	0x03, 0x19
        /*0082*/ 	.short	0x0024


	//----- nvinfo : EIATTR_PARAM_CBANK
	.align		4
        /*0084*/ 	.byte	0x04, 0x0a
        /*0086*/ 	.short	(.L_103 - .L_102)
	.align		4
.L_102:
        /*0088*/ 	.word	index@(.nv.constant0.find_independent_set)
        /*008c*/ 	.short	0x0380
        /*008e*/ 	.short	0x0024


	//----- nvinfo : EIATTR_SW_WAR
	.align		4
.L_103:
        /*0090*/ 	.byte	0x04, 0x36
        /*0092*/ 	.short	(.L_105 - .L_104)
.L_104:
        /*0094*/ 	.word	0x00000008
.L_105:


//--------------------- .nv.info.init_priorities  --------------------------
	.section	.nv.info.init_priorities,"",@"SHT_CUDA_INFO"
	.sectionflags	@""
	.align	4


	//----- nvinfo : EIATTR_CUDA_API_VERSION
	.align		4
        /*0000*/ 	.byte	0x04, 0x37
        /*0002*/ 	.short	(.L_107 - .L_106)
.L_106:
        /*0004*/ 	.word	0x00000082


	//----- nvinfo : EIATTR_KPARAM_INFO
	.align		4
.L_107:
        /*0008*/ 	.byte	0x04, 0x17
        /*000a*/ 	.short	(.L_109 - .L_108)
.L_108:
        /*000c*/ 	.word	0x00000000
        /*0010*/ 	.short	0x0003
        /*0012*/ 	.short	0x0018
        /*0014*/ 	.byte	0x00, 0xf0, 0x21, 0x00


	//----- nvinfo : EIATTR_KPARAM_INFO
	.align		4
.L_109:
        /*0018*/ 	.byte	0x04, 0x17
        /*001a*/ 	.short	(.L_111 - .L_110)
.L_110:
        /*001c*/ 	.word	0x00000000
        /*0020*/ 	.short	0x0002
        /*0022*/ 	.short	0x0010
        /*0024*/ 	.byte	0x00, 0xf0, 0x11, 0x00


	//----- nvinfo : EIATTR_KPARAM_INFO
	.align		4
.L_111:
        /*0028*/ 	.byte	0x04, 0x17
        /*002a*/ 	.short	(.L_113 - .L_112)
.L_112:
        /*002c*/ 	.word	0x00000000
        /*0030*/ 	.short	0x0001
        /*0032*/ 	.short	0x0008
        /*0034*/ 	.byte	0x00, 0xf5, 0x21, 0x00


	//----- nvinfo : EIATTR_KPARAM_INFO
	.align		4
.L_113:
        /*0038*/ 	.byte	0x04, 0x17
        /*003a*/ 	.short	(.L_115 - .L_114)
.L_114:
        /*003c*/ 	.word	0x00000000
        /*0040*/ 	.short	0x0000
        /*0042*/ 	.short	0x0000
        /*0044*/ 	.byte	0x00, 0xf5, 0x21, 0x00


	//----- nvinfo : EIATTR_SPARSE_MMA_MASK
	.align		4
.L_115:
        /*0048*/ 	.byte	0x03, 0x50
        /*004a*/ 	.short	0x0000


	//----- nvinfo : EIATTR_MAXREG_COUNT
	.align		4
        /*004c*/ 	.byte	0x03, 0x1b
        /*004e*/ 	.short	0x00ff


	//----- nvinfo : EIATTR_MERCURY_ISA_VERSION
	.align		4
        /*0050*/ 	.byte	0x03, 0x5f
        /*0052*/ 	.short	0x0101


	//----- nvinfo : EIATTR_VRC_CTA_INIT_COUNT
	.align		4
        /*0054*/ 	.byte	0x02, 0x4a
	.zero		1
	.zero		1


	//----- nvinfo : EIATTR_EXIT_INSTR_OFFSETS
	.align		4
        /*0058*/ 	.byte	0x04, 0x1c
        /*005a*/ 	.short	(.L_117 - .L_116)


	//   ....[0]....
.L_116:
        /*005c*/ 	.word	0x00000070


	//   ....[1]....
        /*0060*/ 	.word	0x00000180


	//----- nvinfo : EIATTR_CBANK_PARAM_SIZE
	.align		4
.L_117:
        /*0064*/ 	.byte	0x03, 0x19
        /*0066*/ 	.short	0x0020


	//----- nvinfo : EIATTR_PARAM_CBANK
	.align		4
        /*0068*/ 	.byte	0x04, 0x0a
        /*006a*/ 	.short	(.L_119 - .L_118)
	.align		4
.L_118:
        /*006c*/ 	.word	index@(.nv.constant0.init_priorities)
        /*0070*/ 	.short	0x0380
        /*0072*/ 	.short	0x0020


	//----- nvinfo : EIATTR_SW_WAR
	.align		4
.L_119:
        /*0074*/ 	.byte	0x04, 0x36
        /*0076*/ 	.short	(.L_121 - .L_120)
.L_120:
        /*0078*/ 	.word	0x00000008
.L_121:


//--------------------- .nv.callgraph             --------------------------
	.section	.nv.callgraph,"",@"SHT_CUDA_CALLGRAPH"
	.align	4
	.sectionentsize	8
	.align		4
        /*0000*/ 	.word	0x00000000
	.align		4
        /*0004*/ 	.word	0xffffffff
	.align		4
        /*0008*/ 	.word	0x00000000
	.align		4
        /*000c*/ 	.word	0xfffffffe
	.align		4
        /*0010*/ 	.word	0x00000000
	.align		4
        /*0014*/ 	.word	0xfffffffd
	.align		4
        /*0018*/ 	.word	0x00000000
	.align		4
        /*001c*/ 	.word	0xfffffffc


//--------------------- .text.verify_coloring     --------------------------
	.section	.text.verify_coloring,"ax",@progbits
	.align	128
        .global         verify_coloring
        .type           verify_coloring,@function
        .size           verify_coloring,(.L_x_33 - verify_coloring)
        .other          verify_coloring,@"STO_CUDA_ENTRY STV_DEFAULT"
verify_coloring:
.text.verify_coloring:
[----:B------:R-:W-:Y:S01]  /*0000*/  LDC R1, c[0x0][0x37c] ;  /* 0x0000df00ff017b82 */ /* 0x000fe20000000800 */
[----:B------:R-:W0:Y:S07]  /*0010*/  S2R R3, SR_TID.X ;  /* 0x0000000000037919 */ /* 0x000e2e0000002100 */
[----:B------:R-:W0:Y:S01]  /*0020*/  S2UR UR5, SR_CTAID.X ;  /* 0x00000000000579c3 */ /* 0x000e220000002500 */
[----:B------:R-:W1:Y:S07]  /*0030*/  LDCU UR6, c[0x0][0x398] ;  /* 0x00007300ff0677ac */ /* 0x000e6e0008000800 */
[----:B------:R-:W0:Y:S01]  /*0040*/  LDC R0, c[0x0][0x360] ;  /* 0x0000d800ff007b82 */ /* 0x000e220000000800 */
[----:B-1----:R-:W-:Y:S01]  /*0050*/  UIMAD UR4, UR6, UR6, URZ ;  /* 0x00000006060472a4 */ /* 0x002fe2000f8e02ff */
[----:B0-----:R-:W-:-:S05]  /*0060*/  IMAD R0, R0, UR5, R3 ;  /* 0x0000000500007c24 */ /* 0x001fca000f8e0203 */
[----:B------:R-:W-:-:S13]  /*0070*/  ISETP.GE.U32.AND P0, PT, R0, UR4, PT ;  /* 0x0000000400007c0c */ /* 0x000fda000bf06070 */
[----:B------:R-:W-:Y:S05]  /*0080*/  @P0 EXIT ;  /* 0x000000000000094d */ /* 0x000fea0003800000 */
[----:B------:R-:W0:Y:S01]  /*0090*/  I2F.U32.RP R4, UR6 ;  /* 0x0000000600047d06 */ /* 0x000e220008209000 */
[----:B------:R-:W-:-:S07]  /*00a0*/  ISETP.NE.U32.AND P2, PT, RZ, UR6, PT ;  /* 0x00000006ff007c0c */ /* 0x000fce000bf45070 */
[----:B0-----:R-:W0:Y:S02]  /*00b0*/  MUFU.RCP R4, R4 ;  /* 0x0000000400047308 */ /* 0x001e240000001000 */
[----:B0-----:R-:W-:-:S06]  /*00c0*/  VIADD R2, R4, 0xffffffe ;  /* 0x0ffffffe04027836 */ /* 0x001fcc0000000000 */
[----:B------:R0:W1:Y:S02]  /*00d0*/  F2I.FTZ.U32.TRUNC.NTZ R3, R2 ;  /* 0x0000000200037305 */ /* 0x000064000021f000 */
[----:B0-----:R-:W-:Y:S02]  /*00e0*/  IMAD.MOV.U32 R2, RZ, RZ, RZ ;  /* 0x000000ffff027224 */ /* 0x001fe400078e00ff */
[----:B-1----:R-:W-:-:S04]  /*00f0*/  IMAD.MOV R5, RZ, RZ, -R3 ;  /* 0x000000ffff057224 */ /* 0x002fc800078e0a03 */
[----:B------:R-:W-:-:S04]  /*0100*/  IMAD R5, R5, UR6, RZ ;  /* 0x0000000605057c24 */ /* 0x000fc8000f8e02ff */
[----:B------:R-:W-:-:S06]  /*0110*/  IMAD.HI.U32 R3, R3, R5, R2 ;  /* 0x0000000503037227 */ /* 0x000fcc00078e0002 */
[----:B------:R-:W-:-:S05]  /*0120*/  IMAD.HI.U32 R7, R3, R0, RZ ;  /* 0x0000000003077227 */ /* 0x000fca00078e00ff */
[----:B------:R-:W-:-:S05]  /*0130*/  IADD3 R3, PT, PT, -R7, RZ, RZ ;  /* 0x000000ff07037210 */ /* 0x000fca0007ffe1ff */
[----:B------:R-:W-:-:S05]  /*0140*/  IMAD R3, R3, UR6, R0 ;  /* 0x0000000603037c24 */ /* 0x000fca000f8e0200 */
[----:B------:R-:W-:-:S13]  /*0150*/  ISETP.GE.U32.AND P0, PT, R3, UR6, PT ;  /* 0x0000000603007c0c */ /* 0x000fda000bf06070 */
[----:B------:R-:W-:Y:S02]  /*0160*/  @P0 VIADD R3, R3, -UR6 ;  /* 0x8000000603030c36 */ /* 0x000fe40008000000 */
[----:B------:R-:W-:-:S03]  /*0170*/  @P0 VIADD R7, R7, 0x1 ;  /* 0x0000000107070836 */ /* 0x000fc60000000000 */
[----:B------:R-:W-:-:S13]  /*0180*/  ISETP.GE.U32.AND P1, PT, R3, UR6, PT ;  /* 0x0000000603007c0c */ /* 0x000fda000bf26070 */
[----:B------:R-:W-:Y:S02]  /*0190*/  @P1 IADD3 R7, PT, PT, R7, 0x1, RZ ;  /* 0x0000000107071810 */ /* 0x000fe40007ffe0ff */
[----:B------:R-:W-:-:S05]  /*01a0*/  @!P2 LOP3.LUT R7, RZ, UR6, RZ, 0x33, !PT ;  /* 0x00000006ff07ac12 */ /* 0x000fca000f8e33ff */
[----:B------:R-:W-:-:S04]  /*01b0*/  IMAD.MOV R3, RZ, RZ, -R7 ;  /* 0x000000ffff037224 */ /* 0x000fc800078e0a07 */
[----:B------:R-:W-:-:S05]  /*01c0*/  IMAD R6, R3, UR6, R0 ;  /* 0x0000000603067c24 */ /* 0x000fca000f8e0200 */
[----:B------:R-:W-:-:S13]  /*01d0*/  ISETP.GE.U32.AND P0, PT, R7, R6, PT ;  /* 0x000000060700720c */ /* 0x000fda0003f06070 */
[----:B------:R-:W-:Y:S05]  /*01e0*/  @P0 EXIT ;  /* 0x000000000000094d */ /* 0x000fea0003800000 */
[----:B------:R-:W0:Y:S01]  /*01f0*/  LDCU.64 UR6, c[0x0][0x380] ;  /* 0x00007000ff0677ac */ /* 0x000e220008000a00 */
[----:B------:R-:W1:Y:S01]  /*0200*/  LDCU.64 UR4, c[0x0][0x358] ;  /* 0x00006b00ff0477ac */ /* 0x000e620008000a00 */
[----:B0-----:R-:W-:-:S04]  /*0210*/  LEA.HI R2, P0, R0, UR6, RZ, 0x1d ;  /* 0x0000000600027c11 */ /* 0x001fc8000f81e8ff */
[----:B------:R-:W-:-:S06]  /*0220*/  IADD3.X R3, PT, PT, RZ, UR7, RZ, P0, !PT ;  /* 0x00000007ff037c10 */ /* 0x000fcc00087fe4ff */
[----:B-1----:R-:W2:Y:S01]  /*0230*/  LDG.E.U8 R3, desc[UR4][R2.64] ;  /* 0x0000000402037981 */ /* 0x002ea2000c1e1100 */
[----:B------:R-:W-:-:S04]  /*0240*/  LOP3.LUT R0, R0, 0x7, RZ, 0xc0, !PT ;  /* 0x0000000700007812 */ /* 0x000fc800078ec0ff */
[----:B--2---:R-:W-:-:S04]  /*0250*/  SHF.R.U32.HI R0, RZ, R0, R3 ;  /* 0x00000000ff007219 */ /* 0x004fc80000011603 */
[----:B------:R-:W-:-:S04]  /*0260*/  LOP3.LUT R0, R0, 0x1, RZ, 0xc0, !PT ;  /* 0x0000000100007812 */ /* 0x000fc800078ec0ff */
[----:B------:R-:W-:-:S13]  /*0270*/  ISETP.NE.U32.AND P0, PT, R0, 0x1, PT ;  /* 0x000000010000780c */ /* 0x000fda0003f05070 */
[----:B------:R-:W-:Y:S05]  /*0280*/  @P0 EXIT ;  /* 0x000000000000094d */ /* 0x000fea0003800000 */
[----:B------:R-:W0:Y:S02]  /*0290*/  LDC.64 R4, c[0x0][0x388] ;  /* 0x0000e200ff047b82 */ /* 0x000e240000000a00 */
[----:B0-----:R-:W-:-:S05]  /*02a0*/  IMAD.WIDE.U32 R2, R7, 0x4, R4 ;  /* 0x0000000407027825 */ /* 0x001fca00078e0004 */
[----:B------:R-:W2:Y:S02]  /*02b0*/  LDG.E R0, desc[UR4][R2.64] ;  /* 0x0000000402007981 */ /* 0x000ea4000c1e1900 */
[----:B--2---:R-:W-:-:S13]  /*02c0*/  ISETP.NE.AND P0, PT, R0, -0x1, PT ;  /* 0xffffffff0000780c */ /* 0x004fda0003f05270 */
[----:B------:R-:W-:Y:S05]  /*02d0*/  @!P0 EXIT ;  /* 0x000000000000894d */ /* 0x000fea0003800000 */
[----:B------:R-:W-:-:S06]  /*02e0*/  IMAD.WIDE.U32 R2, R6, 0x4, R4 ;  /* 0x0000000406027825 */ /* 0x000fcc00078e0004 */
[----:B------:R-:W2:Y:S02]  /*02f0*/  LDG.E R3, desc[UR4][R2.64] ;  /* 0x0000000402037981 */ /* 0x000ea4000c1e1900 */
[----:B--2---:R-:W-:-:S13]  /*0300*/  ISETP.NE.AND P0, PT, R0, R3, PT ;  /* 0x000000030000720c */ /* 0x004fda0003f05270 */
[----:B------:R-:W-:Y:S05]  /*0310*/  @P0 EXIT ;  /* 0x000000000000094d */ /* 0x000fea0003800000 */
[----:B------:R-:W0:Y:S01]  /*0320*/  S2R R0, SR_LANEID ;  /* 0x0000000000007919 */ /* 0x000e220000000000 */
[----:B------:R-:W1:Y:S01]  /*0330*/  LDC.64 R2, c[0x0][0x390] ;  /* 0x0000e400ff027b82 */ /* 0x000e620000000a00 */
[----:B------:R-:W-:Y:S02]  /*0340*/  VOTEU.ANY UR6, UPT, PT ;  /* 0x0000000000067886 */ /* 0x000fe400038e0100 */
[----:B------:R-:W-:Y:S02]  /*0350*/  UFLO.U32 UR7, UR6 ;  /* 0x00000006000772bd */ /* 0x000fe400080e0000 */
[----:B------:R-:W1:Y:S04]  /*0360*/  POPC R5, UR6 ;  /* 0x0000000600057d09 */ /* 0x000e680008000000 */
[----:B0-----:R-:W-:-:S13]  /*0370*/  ISETP.EQ.U32.AND P0, PT, R0, UR7, PT ;  /* 0x0000000700007c0c */ /* 0x001fda000bf02070 */
[----:B-1----:R-:W-:Y:S01]  /*0380*/  @P0 REDG.E.ADD.STRONG.GPU desc[UR4][R2.64], R5 ;  /* 0x000000050200098e */ /* 0x002fe2000c12e104 */
[----:B------:R-:W-:Y:S05]  /*0390*/  EXIT ;  /* 0x000000000000794d */ /* 0x000fea0003800000 */
.L_x_0:
[----:B------:R-:W-:-:S00]  /*03a0*/  BRA `(.L_x_0) ;  /* 0xfffffffc00fc7947 */ /* 0x000fc0000383ffff */
[----:B------:R-:W-:-:S00]  /*03b0*/  NOP ;  /* 0x0000000000007918 */ /* 0x000fc00000000000 */
        /* <DEDUP_REMOVED lines=12> */
.L_x_33:


//--------------------- .text.count_uncolored     --------------------------
	.section	.text.count_uncolored,"ax",@progbits
	.align	128
        .global         count_uncolored
        .type           count_uncolored,@function
        .size           count_uncolored,(.L_x_34 - count_uncolored)
        .other          count_uncolored,@"STO_CUDA_ENTRY STV_DEFAULT"
count_uncolored:
.text.count_uncolored:
[----:B------:R-:W-:Y:S01]  /*0000*/  LDC R1, c[0x0][0x37c] ;  /* 0x0000df00ff017b82 */ /* 0x000fe20000000800 */
[----:B------:R-:W0:Y:S07]  /*0010*/  S2R R0, SR_TID.X ;  /* 0x0000000000007919 */ /* 0x000e2e0000002100 */
[----:B------:R-:W0:Y:S01]  /*0020*/  S2UR UR4, SR_CTAID.X ;  /* 0x00000000000479c3 */ /* 0x000e220000002500 */
[----:B------:R-:W1:Y:S07]  /*0030*/  LDCU UR5, c[0x0][0x390] ;  /* 0x00007200ff0577ac */ /* 0x000e6e0008000800 */
[----:B------:R-:W0:Y:S02]  /*0040*/  LDC R5, c[0x0][0x360] ;  /* 0x0000d800ff057b82 */ /* 0x000e240000000800 */
[----:B0-----:R-:W-:-:S05]  /*0050*/  IMAD R5, R5, UR4, R0 ;  /* 0x0000000405057c24 */ /* 0x001fca000f8e0200 */
[----:B-1----:R-:W-:-:S13]  /*0060*/  ISETP.GE.U32.AND P0, PT, R5, UR5, PT ;  /* 0x0000000505007c0c */ /* 0x002fda000bf06070 */
[----:B------:R-:W-:Y:S05]  /*0070*/  @P0 EXIT ;  /* 0x000000000000094d */ /* 0x000fea0003800000 */
[----:B------:R-:W0:Y:S01]  /*0080*/  LDC.64 R2, c[0x0][0x380] ;  /* 0x0000e000ff027b82 */ /* 0x000e220000000a00 */
[----:B------:R-:W1:Y:S01]  /*0090*/  LDCU.64 UR4, c[0x0][0x358] ;  /* 0x00006b00ff0477ac */ /* 0x000e620008000a00 */
[----:B0-----:R-:W-:-:S06]  /*00a0*/  IMAD.WIDE.U32 R2, R5, 0x4, R2 ;  /* 0x0000000405027825 */ /* 0x001fcc00078e0002 */
[----:B-1----:R-:W2:Y:S02]  /*00b0*/  LDG.E R2, desc[UR4][R2.64] ;  /* 0x0000000402027981 */ /* 0x002ea4000c1e1900 */
[----:B--2---:R-:W-:-:S13]  /*00c0*/  ISETP.NE.AND P0, PT, R2, -0x1, PT ;  /* 0xffffffff0200780c */ /* 0x004fda0003f05270 */
        /* <DEDUP_REMOVED lines=9> */
.L_x_1:
        /* <DEDUP_REMOVED lines=10> */
.L_x_34:


//--------------------- .text.color_independent_set --------------------------
	.section	.text.color_independent_set,"ax",@progbits
	.align	128
        .global         color_independent_set
        .type           color_independent_set,@function
        .size           color_independent_set,(.L_x_35 - color_independent_set)
        .other          color_independent_set,@"STO_CUDA_ENTRY STV_DEFAULT"
color_independent_set:
.text.color_independent_set:
[----:B------:R-:W-:Y:S01]  /*0000*/  LDC R1, c[0x0][0x37c] ;  /* 0x0000df00ff017b82 */ /* 0x000fe20000000800 */
[----:B------:R-:W0:Y:S07]  /*0010*/  S2R R2, SR_TID.X ;  /* 0x0000000000027919 */ /* 0x000e2e0000002100 */
[----:B------:R-:W1:Y:S01]  /*0020*/  S2UR UR5, SR_CTAID.X ;  /* 0x00000000000579c3 */ /* 0x000e620000002500 */
[----:B------:R-:W1:Y:S07]  /*0030*/  LDCU UR4, c[0x0][0x360] ;  /* 0x00006c00ff0477ac */ /* 0x000e6e0008000800 */
[----:B------:R-:W2:Y:S01]  /*0040*/  LDC R5, c[0x0][0x398] ;  /* 0x0000e600ff057b82 */ /* 0x000ea20000000800 */
[----:B-1----:R-:W-:-:S06]  /*0050*/  UIMAD UR5, UR5, UR4, URZ ;  /* 0x00000004050572a4 */ /* 0x002fcc000f8e02ff */
[----:B0-----:R-:W-:-:S05]  /*0060*/  VIADD R0, R2, UR5 ;  /* 0x0000000502007c36 */ /* 0x001fca0008000000 */
[----:B--2---:R-:W-:-:S13]  /*0070*/  ISETP.GE.U32.AND P0, PT, R0, R5, PT ;  /* 0x000000050000720c */ /* 0x004fda0003f06070 */
[----:B------:R-:W-:Y:S05]  /*0080*/  @P0 EXIT ;  /* 0x000000000000094d */ /* 0x000fea0003800000 */
[----:B------:R-:W0:Y:S01]  /*0090*/  LDC.64 R6, c[0x0][0x388] ;  /* 0x0000e200ff067b82 */ /* 0x000e220000000a00 */
[----:B------:R-:W1:Y:S01]  /*00a0*/  LDCU.64 UR8, c[0x0][0x358] ;  /* 0x00006b00ff0877ac */ /* 0x000e620008000a00 */
[----:B0-----:R-:W-:-:S06]  /*00b0*/  IMAD.WIDE.U32 R6, R0, 0x4, R6 ;  /* 0x0000000400067825 */ /* 0x001fcc00078e0006 */
[----:B-1----:R-:W2:Y:S02]  /*00c0*/  LDG.E R6, desc[UR8][R6.64] ;  /* 0x0000000806067981 */ /* 0x002ea4000c1e1900 */
[----:B--2---:R-:W-:-:S13]  /*00d0*/  ISETP.NE.AND P0, PT, R6, RZ, PT ;  /* 0x000000ff0600720c */ /* 0x004fda0003f05270 */
[----:B------:R-:W-:Y:S05]  /*00e0*/  @!P0 EXIT ;  /* 0x000000000000894d */ /* 0x000fea0003800000 */
[----:B------:R-:W-:Y:S01]  /*00f0*/  ISETP.NE.AND P0, PT, R2, RZ, PT ;  /* 0x000000ff0200720c */ /* 0x000fe20003f05270 */
[----:B------:R-:W-:-:S12]  /*0100*/  BSSY.RECONVERGENT B0, `(.L_x_2) ;  /* 0x000003c000007945 */ /* 0x000fd80003800200 */
[----:B------:R-:W-:Y:S05]  /*0110*/  @P0 BRA `(.L_x_3) ;  /* 0x0000000000e80947 */ /* 0x000fea0003800000 */
[----:B------:R-:W0:Y:S02]  /*0120*/  LDC R3, c[0x0][0x39c] ;  /* 0x0000e700ff037b82 */ /* 0x000e240000000800 */
[----:B0-----:R-:W-:-:S05]  /*0130*/  VIADD R3, R3, 0x1f ;  /* 0x0000001f03037836 */ /* 0x001fca0000000000 */
[----:B------:R-:W-:-:S13]  /*0140*/  ISETP.GE.U32.AND P0, PT, R3, 0x20, PT ;  /* 0x000000200300780c */ /* 0x000fda0003f06070 */
[----:B------:R-:W-:Y:S05]  /*0150*/  @!P0 BRA `(.L_x_3) ;  /* 0x0000000000d88947 */ /* 0x000fea0003800000 */
[----:B------:R-:W-:-:S04]  /*0160*/  SHF.R.U32.HI R3, RZ, 0x5, R3 ;  /* 0x00000005ff037819 */ /* 0x000fc80000011603 */
[C---:B------:R-:W-:Y:S01]  /*0170*/  LOP3.LUT R6, R3.reuse, 0xf, RZ, 0xc0, !PT ;  /* 0x0000000f03067812 */ /* 0x040fe200078ec0ff */
[----:B------:R-:W-:-:S03]  /*0180*/  VIADD R4, R3, 0xffffffff ;  /* 0xffffffff03047836 */ /* 0x000fc60000000000 */
[----:B------:R-:W-:Y:S02]  /*0190*/  ISETP.NE.AND P0, PT, R6, RZ, PT ;  /* 0x000000ff0600720c */ /* 0x000fe40003f05270 */
[----:B------:R-:W-:Y:S01]  /*01a0*/  ISETP.GE.U32.AND P1, PT, R4, 0xf, PT ;  /* 0x0000000f0400780c */ /* 0x000fe20003f26070 */
[----:B------:R-:W-:-:S12]  /*01b0*/  IMAD.MOV.U32 R4, RZ, RZ, RZ ;  /* 0x000000ffff047224 */ /* 0x000fd800078e00ff */
[----:B------:R-:W-:Y:S05]  /*01c0*/  @!P1 BRA `(.L_x_4) ;  /* 0x0000000000389947 */ /* 0x000fea0003800000 */
[----:B------:R-:W0:Y:S01]  /*01d0*/  S2UR UR6, SR_CgaCtaId ;  /* 0x00000000000679c3 */ /* 0x000e220000008800 */
[----:B------:R-:W-:Y:S01]  /*01e0*/  LOP3.LUT R4, R3, 0x7fffff0, RZ, 0xc0, !PT ;  /* 0x07fffff003047812 */ /* 0x000fe200078ec0ff */
[----:B------:R-:W-:-:S04]  /*01f0*/  UMOV UR4, 0x400 ;  /* 0x0000040000047882 */ /* 0x000fc80000000000 */
[----:B------:R-:W-:Y:S01]  /*0200*/  IMAD.MOV R7, RZ, RZ, -R4 ;  /* 0x000000ffff077224 */ /* 0x000fe200078e0a04 */
[----:B0-----:R-:W-:-:S04]  /*0210*/  ULEA UR4, UR6, UR4, 0x18 ;  /* 0x0000000406047291 */ /* 0x001fc8000f8ec0ff */
[----:B------:R-:W-:-:S12]  /*0220*/  UIADD3 UR4, UPT, UPT, UR4, 0x20, URZ ;  /* 0x0000002004047890 */ /* 0x000fd8000fffe0ff */
.L_x_5:
[----:B------:R-:W-:Y:S01]  /*0230*/  VIADD R7, R7, 0x10 ;  /* 0x0000001007077836 */ /* 0x000fe20000000000 */
[----:B------:R-:W-:Y:S04]  /*0240*/  STS.128 [UR4+-0x20], RZ ;  /* 0xffffe0ffff007988 */ /* 0x000fe80008000c04 */
[----:B------:R-:W-:Y:S01]  /*0250*/  ISETP.NE.AND P1, PT, R7, RZ, PT ;  /* 0x000000ff0700720c */ /* 0x000fe20003f25270 */
[----:B------:R-:W-:Y:S04]  /*0260*/  STS.128 [UR4+-0x10], RZ ;  /* 0xfffff0ffff007988 */ /* 0x000fe80008000c04 */
[----:B------:R-:W-:Y:S04]  /*0270*/  STS.128 [UR4], RZ ;  /* 0x000000ffff007988 */ /* 0x000fe80008000c04 */
[----:B------:R-:W-:Y:S01]  /*0280*/  STS.128 [UR4+0x10], RZ ;  /* 0x000010ffff007988 */ /* 0x000fe20008000c04 */
[----:B------:R-:W-:-:S03]  /*0290*/  UIADD3 UR4, UPT, UPT, UR4, 0x40, URZ ;  /* 0x0000004004047890 */ /* 0x000fc6000fffe0ff */
[----:B------:R-:W-:Y:S09]  /*02a0*/  @P1 BRA `(.L_x_5) ;  /* 0xfffffffc00e01947 */ /* 0x000ff2000383ffff */
.L_x_4:
[----:B------:R-:W-:Y:S05]  /*02b0*/  @!P0 BRA `(.L_x_3) ;  /* 0x0000000000808947 */ /* 0x000fea0003800000 */
[----:B------:R-:W-:Y:S02]  /*02c0*/  ISETP.GE.U32.AND P0, PT, R6, 0x8, PT ;  /* 0x000000080600780c */ /* 0x000fe40003f06070 */
[----:B------:R-:W-:-:S04]  /*02d0*/  LOP3.LUT R8, R3, 0x7, RZ, 0xc0, !PT ;  /* 0x0000000703087812 */ /* 0x000fc800078ec0ff */
[----:B------:R-:W-:-:S07]  /*02e0*/  ISETP.NE.AND P1, PT, R8, RZ, PT ;  /* 0x000000ff0800720c */ /* 0x000fce0003f25270 */
[----:B------:R-:W-:Y:S06]  /*02f0*/  @!P0 BRA `(.L_x_6) ;  /* 0x00000000001c8947 */ /* 0x000fec0003800000 */
[----:B------:R-:W0:Y:S01]  /*0300*/  S2R R7, SR_CgaCtaId ;  /* 0x0000000000077919 */ /* 0x000e220000008800 */
[----:B------:R-:W-:-:S04]  /*0310*/  MOV R6, 0x400 ;  /* 0x0000040000067802 */ /* 0x000fc80000000f00 */
[----:B0-----:R-:W-:-:S05]  /*0320*/  LEA R7, R7, R6, 0x18 ;  /* 0x0000000607077211 */ /* 0x001fca00078ec0ff */
[C---:B------:R-:W-:Y:S02]  /*0330*/  IMAD R6, R4.reuse, 0x4, R7 ;  /* 0x0000000404067824 */ /* 0x040fe400078e0207 */
[----:B------:R-:W-:-:S03]  /*0340*/  VIADD R4, R4, 0x8 ;  /* 0x0000000804047836 */ /* 0x000fc60000000000 */
[----:B------:R0:W-:Y:S04]  /*0350*/  STS.128 [R6], RZ ;  /* 0x000000ff06007388 */ /* 0x0001e80000000c00 */
[----:B------:R0:W-:Y:S02]  /*0360*/  STS.128 [R6+0x10], RZ ;  /* 0x000010ff06007388 */ /* 0x0001e40000000c00 */
.L_x_6:
[----:B------:R-:W-:Y:S05]  /*0370*/  @!P1 BRA `(.L_x_3) ;  /* 0x0000000000509947 */ /* 0x000fea0003800000 */
[----:B------:R-:W-:Y:S02]  /*0380*/  ISETP.GE.U32.AND P0, PT, R8, 0x4, PT ;  /* 0x000000040800780c */ /* 0x000fe40003f06070 */
[----:B------:R-:W-:-:S04]  /*0390*/  LOP3.LUT R3, R3, 0x3, RZ, 0xc0, !PT ;  /* 0x0000000303037812 */ /* 0x000fc800078ec0ff */
[----:B------:R-:W-:-:S07]  /*03a0*/  ISETP.NE.AND P1, PT, R3, RZ, PT ;  /* 0x000000ff0300720c */ /* 0x000fce0003f25270 */
[----:B------:R-:W1:Y:S01]  /*03b0*/  @P0 S2R R7, SR_CgaCtaId ;  /* 0x0000000000070919 */ /* 0x000e620000008800 */
[----:B0-----:R-:W-:-:S04]  /*03c0*/  @P0 MOV R6, 0x400 ;  /* 0x0000040000060802 */ /* 0x001fc80000000f00 */
[----:B-1----:R-:W-:-:S05]  /*03d0*/  @P0 LEA R7, R7, R6, 0x18 ;  /* 0x0000000607070211 */ /* 0x002fca00078ec0ff */
[C---:B------:R-:W-:Y:S02]  /*03e0*/  @P0 IMAD R7, R4.reuse, 0x4, R7 ;  /* 0x0000000404070824 */ /* 0x040fe400078e0207 */
[----:B------:R-:W-:-:S03]  /*03f0*/  @P0 VIADD R4, R4, 0x4 ;  /* 0x0000000404040836 */ /* 0x000fc60000000000 */
[----:B------:R1:W-:Y:S01]  /*0400*/  @P0 STS.128 [R7], RZ ;  /* 0x000000ff07000388 */ /* 0x0003e20000000c00 */
[----:B------:R-:W-:Y:S05]  /*0410*/  @!P1 BRA `(.L_x_3) ;  /* 0x0000000000289947 */ /* 0x000fea0003800000 */
[----:B-1----:R-:W0:Y:S01]  /*0420*/  S2R R7, SR_CgaCtaId ;  /* 0x0000000000077919 */ /* 0x002e220000008800 */
[----:B------:R-:W-:Y:S01]  /*0430*/  MOV R6, 0x400 ;  /* 0x0000040000067802 */ /* 0x000fe20000000f00 */
[----:B------:R-:W-:-:S03]  /*0440*/  IMAD.MOV R3, RZ, RZ, -R3 ;  /* 0x000000ffff037224 */ /* 0x000fc600078e0a03 */
[----:B0-----:R-:W-:-:S05]  /*0450*/  LEA R7, R7, R6, 0x18 ;  /* 0x0000000607077211 */ /* 0x001fca00078ec0ff */
[----:B------:R-:W-:-:S07]  /*0460*/  IMAD R4, R4, 0x4, R7 ;  /* 0x0000000404047824 */ /* 0x000fce00078e0207 */
.L_x_7:
[----:B------:R-:W-:Y:S01]  /*0470*/  VIADD R3, R3, 0x1 ;  /* 0x0000000103037836 */ /* 0x000fe20000000000 */
[----:B------:R0:W-:Y:S04]  /*0480*/  STS [R4], RZ ;  /* 0x000000ff04007388 */ /* 0x0001e80000000800 */
[----:B------:R-:W-:Y:S01]  /*0490*/  ISETP.NE.AND P0, PT, R3, RZ, PT ;  /* 0x000000ff0300720c */ /* 0x000fe20003f05270 */
[----:B0-----:R-:W-:-:S12]  /*04a0*/  VIADD R4, R4, 0x4 ;  /* 0x0000000404047836 */ /* 0x001fd80000000000 */
[----:B------:R-:W-:Y:S05]  /*04b0*/  @P0 BRA `(.L_x_7) ;  /* 0xfffffffc00ec0947 */ /* 0x000fea000383ffff */
.L_x_3:
[----:B------:R-:W-:Y:S05]  /*04c0*/  BSYNC.RECONVERGENT B0 ;  /* 0x0000000000007941 */ /* 0x000fea0003800200 */
.L_x_2:
[----:B------:R-:W-:Y:S01]  /*04d0*/  BAR.SYNC.DEFER_BLOCKING 0x0 ;  /* 0x0000000000007b1d */ /* 0x000fe20000010000 */
[C---:B------:R-:W-:Y:S01]  /*04e0*/  ISETP.GE.U32.AND P0, PT, R5.reuse, 0x4, PT ;  /* 0x000000040500780c */ /* 0x040fe20003f06070 */
[----:B-1----:R-:W-:Y:S01]  /*04f0*/  IMAD.MOV.U32 R7, RZ, RZ, RZ ;  /* 0x000000ffff077224 */ /* 0x002fe200078e00ff */
[----:B------:R-:W-:-:S11]  /*0500*/  LOP3.LUT R3, R5, 0x3, RZ, 0xc0, !PT ;  /* 0x0000000305037812 */ /* 0x000fd600078ec0ff */
[----:B------:R-:W-:Y:S05]  /*0510*/  @!P0 BRA `(.L_x_8) ;  /* 0x0000000800308947 */ /* 0x000fea0003800000 */
[----:B------:R-:W1:Y:S01]  /*0520*/  LDCU.64 UR6, c[0x0][0x390] ;  /* 0x00007200ff0677ac */ /* 0x000e620008000a00 */
[----:B------:R-:W-:Y:S01]  /*0530*/  LOP3.LUT R7, R5, 0xfffffffc, RZ, 0xc0, !PT ;  /* 0xfffffffc05077812 */ /* 0x000fe200078ec0ff */
[----:B0-----:R-:W-:Y:S02]  /*0540*/  IMAD R6, R0, R5, 0x1 ;  /* 0x0000000100067424 */ /* 0x001fe400078e0205 */
[----:B------:R-:W-:Y:S01]  /*0550*/  IMAD.MOV R11, RZ, RZ, -R0 ;  /* 0x000000ffff0b7224 */ /* 0x000fe200078e0a00 */
[----:B------:R-:W0:Y:S01]  /*0560*/  LDCU UR12, c[0x0][0x39c] ;  /* 0x00007380ff0c77ac */ /* 0x000e220008000800 */
[----:B------:R-:W2:Y:S01]  /*0570*/  LDCU.64 UR10, c[0x0][0x380] ;  /* 0x00007000ff0a77ac */ /* 0x000ea20008000a00 */
[----:B-1----:R-:W-:-:S04]  /*0580*/  UIADD3 UR4, UP0, UPT, UR6, 0x8, URZ ;  /* 0x0000000806047890 */ /* 0x002fc8000ff1e0ff */
[----:B------:R-:W-:Y:S02]  /*0590*/  UIADD3.X UR6, UPT, UPT, URZ, UR7, URZ, UP0, !UPT ;  /* 0x00000007ff067290 */ /* 0x000fe400087fe4ff */
[----:B------:R-:W-:Y:S01]  /*05a0*/  IMAD.U32 R4, RZ, RZ, UR4 ;  /* 0x00000004ff047e24 */ /* 0x000fe2000f8e00ff */
[----:B------:R-:W-:-:S03]  /*05b0*/  UMOV UR4, URZ ;  /* 0x000000ff00047c82 */ /* 0x000fc60008000000 */
[----:B0-2---:R-:W-:-:S07]  /*05c0*/  IMAD.U32 R5, RZ, RZ, UR6 ;  /* 0x00000006ff057e24 */ /* 0x005fce000f8e00ff */
.L_x_17:
[----:B------:R-:W-:Y:S01]  /*05d0*/  ISETP.NE.AND P0, PT, R11, RZ, PT ;  /* 0x000000ff0b00720c */ /* 0x000fe20003f05270 */
[----:B------:R-:W-:-:S12]  /*05e0*/  BSSY.RECONVERGENT B0, `(.L_x_9) ;  /* 0x000001c000007945 */ /* 0x000fd80003800200 */
[----:B0123--:R-:W-:Y:S05]  /*05f0*/  @!P0 BRA `(.L_x_10) ;  /* 0x0000000000688947 */ /* 0x00ffea0003800000 */
[----:B------:R-:W-:-:S05]  /*0600*/  VIADD R10, R6, 0xffffffff ;  /* 0xffffffff060a7836 */ /* 0x000fca0000000000 */
[----:B------:R-:W-:-:S05]  /*0610*/  LEA.HI R8, P0, R10, UR10, RZ, 0x1d ;  /* 0x0000000a0a087c11 */ /* 0x000fca000f81e8ff */
[----:B------:R-:W-:-:S06]  /*0620*/  IMAD.X R9, RZ, RZ, UR11, P0 ;  /* 0x0000000bff097e24 */ /* 0x000fcc00080e06ff */
[----:B------:R-:W2:Y:S01]  /*0630*/  LDG.E.U8 R9, desc[UR8][R8.64] ;  /* 0x0000000808097981 */ /* 0x000ea2000c1e1100 */
[----:B------:R-:W-:-:S04]  /*0640*/  LOP3.LUT R10, R10, 0x7, RZ, 0xc0, !PT ;  /* 0x000000070a0a7812 */ /* 0x000fc800078ec0ff */
[----:B--2---:R-:W-:-:S04]  /*0650*/  SHF.R.U32.HI R10, RZ, R10, R9 ;  /* 0x0000000aff0a7219 */ /* 0x004fc80000011609 */
[----:B------:R-:W-:-:S04]  /*0660*/  LOP3.LUT R10, R10, 0x1, RZ, 0xc0, !PT ;  /* 0x000000010a0a7812 */ /* 0x000fc800078ec0ff */
[----:B------:R-:W-:-:S13]  /*0670*/  ISETP.NE.U32.AND P0, PT, R10, 0x1, PT ;  /* 0x000000010a00780c */ /* 0x000fda0003f05070 */
[----:B------:R-:W-:Y:S05]  /*0680*/  @P0 BRA `(.L_x_10) ;  /* 0x0000000000440947 */ /* 0x000fea0003800000 */
[----:B------:R-:W2:Y:S02]  /*0690*/  LDG.E R8, desc[UR8][R4.64+-0x8] ;  /* 0xfffff80804087981 */ /* 0x000ea4000c1e1900 */
[----:B--2---:R-:W-:-:S13]  /*06a0*/  ISETP.GE.U32.AND P0, PT, R8, UR12, PT ;  /* 0x0000000c08007c0c */ /* 0x004fda000bf06070 */
[----:B------:R-:W-:Y:S05]  /*06b0*/  @P0 BRA `(.L_x_10) ;  /* 0x0000000000380947 */ /* 0x000fea0003800000 */
[----:B------:R-:W0:Y:S01]  /*06c0*/  S2R R10, SR_LANEID ;  /* 0x00000000000a7919 */ /* 0x000e220000000000 */
[----:B------:R-:W-:Y:S01]  /*06d0*/  IMAD.MOV.U32 R9, RZ, RZ, 0x1 ;  /* 0x00000001ff097424 */ /* 0x000fe200078e00ff */
[----:B------:R-:W1:Y:S01]  /*06e0*/  S2UR UR7, SR_CgaCtaId ;  /* 0x00000000000779c3 */ /* 0x000e620000008800 */
[----:B------:R-:W-:Y:S02]  /*06f0*/  VOTEU.ANY UR6, UPT, PT ;  /* 0x0000000000067886 */ /* 0x000fe400038e0100 */
[----:B------:R-:W-:Y:S01]  /*0700*/  UFLO.U32 UR6, UR6 ;  /* 0x00000006000672bd */ /* 0x000fe200080e0000 */
[----:B------:R-:W-:Y:S02]  /*0710*/  SHF.L.W.U32 R9, R9, R8, RZ ;  /* 0x0000000809097219 */ /* 0x000fe40000000eff */
[----:B------:R-:W-:Y:S02]  /*0720*/  SHF.R.U32.HI R8, RZ, 0x3, R8 ;  /* 0x00000003ff087819 */ /* 0x000fe40000011608 */
[----:B------:R-:W2:Y:S02]  /*0730*/  REDUX.OR UR13, R9 ;  /* 0x00000000090d73c4 */ /* 0x000ea40000004000 */
[----:B------:R-:W-:-:S02]  /*0740*/  LOP3.LUT R8, R8, 0x1ffffffc, RZ, 0xc0, !PT ;  /* 0x1ffffffc08087812 */ /* 0x000fc400078ec0ff */
[----:B0-----:R-:W-:Y:S01]  /*0750*/  ISETP.EQ.U32.AND P0, PT, R10, UR6, PT ;  /* 0x000000060a007c0c */ /* 0x001fe2000bf02070 */
[----:B------:R-:W-:Y:S02]  /*0760*/  UMOV UR6, 0x400 ;  /* 0x0000040000067882 */ /* 0x000fe40000000000 */
[----:B-1----:R-:W-:Y:S01]  /*0770*/  ULEA UR6, UR7, UR6, 0x18 ;  /* 0x0000000607067291 */ /* 0x002fe2000f8ec0ff */
[----:B--2---:R-:W-:-:S09]  /*0780*/  IMAD.U32 R13, RZ, RZ, UR13 ;  /* 0x0000000dff0d7e24 */ /* 0x004fd2000f8e00ff */
[----:B------:R0:W-:Y:S02]  /*0790*/  @P0 ATOMS.OR RZ, [R8+UR6], R13 ;  /* 0x0000000d08ff098c */ /* 0x0001e4000b000006 */
.L_x_10:
[----:B------:R-:W-:Y:S05]  /*07a0*/  BSYNC.RECONVERGENT B0 ;  /* 0x0000000000007941 */ /* 0x000fea0003800200 */
.L_x_9:
[----:B------:R-:W-:Y:S01]  /*07b0*/  UIADD3 UR6, UPT, UPT, UR4, 0x1, URZ ;  /* 0x0000000104067890 */ /* 0x000fe2000fffe0ff */
[----:B------:R-:W-:Y:S05]  /*07c0*/  BSSY.RECONVERGENT B0, `(.L_x_11) ;  /* 0x000001c000007945 */ /* 0x000fea0003800200 */
[----:B------:R-:W-:-:S13]  /*07d0*/  ISETP.NE.AND P0, PT, R0, UR6, PT ;  /* 0x0000000600007c0c */ /* 0x000fda000bf05270 */
[----:B------:R-:W-:Y:S05]  /*07e0*/  @!P0 BRA `(.L_x_12) ;  /* 0x0000000000648947 */ /* 0x000fea0003800000 */
[----:B0-----:R-:W-:-:S05]  /*07f0*/  LEA.HI R8, P0, R6, UR10, RZ, 0x1d ;  /* 0x0000000a06087c11 */ /* 0x001fca000f81e8ff */
        /* <DEDUP_REMOVED lines=24> */
.L_x_12:
[----:B------:R-:W-:Y:S05]  /*0980*/  BSYNC.RECONVERGENT B0 ;  /* 0x0000000000007941 */ /* 0x000fea0003800200 */
.L_x_11:
[----:B------:R-:W-:Y:S01]  /*0990*/  UIADD3 UR6, UPT, UPT, UR4, 0x2, URZ ;  /* 0x0000000204067890 */ /* 0x000fe2000fffe0ff */
[----:B------:R-:W-:Y:S05]  /*09a0*/  BSSY.RECONVERGENT B0, `(.L_x_13) ;  /* 0x000001d000007945 */ /* 0x000fea0003800200 */
[----:B------:R-:W-:-:S13]  /*09b0*/  ISETP.NE.AND P0, PT, R0, UR6, PT ;  /* 0x0000000600007c0c */ /* 0x000fda000bf05270 */
[----:B------:R-:W-:Y:S05]  /*09c0*/  @!P0 BRA `(.L_x_14) ;  /* 0x0000000000688947 */ /* 0x000fea0003800000 */
[----:B------:R-:W-:-:S05]  /*09d0*/  VIADD R10, R6, 0x1 ;  /* 0x00000001060a7836 */ /* 0x000fca0000000000 */
[----:B01----:R-:W-:-:S05]  /*09e0*/  LEA.HI R8, P0, R10, UR10, RZ, 0x1d ;  /* 0x0000000a0a087c11 */ /* 0x003fca000f81e8ff */
        /* <DEDUP_REMOVED lines=24> */
.L_x_14:
[----:B------:R-:W-:Y:S05]  /*0b70*/  BSYNC.RECONVERGENT B0 ;  /* 0x0000000000007941 */ /* 0x000fea0003800200 */
.L_x_13:
[----:B------:R-:W-:Y:S01]  /*0b80*/  UIADD3 UR6, UPT, UPT, UR4, 0x3, URZ ;  /* 0x0000000304067890 */ /* 0x000fe2000fffe0ff */
[----:B------:R-:W-:Y:S05]  /*0b90*/  BSSY.RECONVERGENT B0, `(.L_x_15) ;  /* 0x000001d000007945 */ /* 0x000fea0003800200 */
[----:B------:R-:W-:-:S13]  /*0ba0*/  ISETP.NE.AND P0, PT, R0, UR6, PT ;  /* 0x0000000600007c0c */ /* 0x000fda000bf05270 */
[----:B------:R-:W-:Y:S05]  /*0bb0*/  @!P0 BRA `(.L_x_16) ;  /* 0x0000000000688947 */ /* 0x000fea0003800000 */
[----:B------:R-:W-:-:S05]  /*0bc0*/  VIADD R10, R6, 0x2 ;  /* 0x00000002060a7836 */ /* 0x000fca0000000000 */
[----:B012---:R-:W-:-:S05]  /*0bd0*/  LEA.HI R8, P0, R10, UR10, RZ, 0x1d ;  /* 0x0000000a0a087c11 */ /* 0x007fca000f81e8ff */
        /* <DEDUP_REMOVED lines=24> */
.L_x_16:
[----:B------:R-:W-:Y:S05]  /*0d60*/  BSYNC.RECONVERGENT B0 ;  /* 0x0000000000007941 */ /* 0x000fea0003800200 */
.L_x_15:
[----:B------:R-:W-:Y:S01]  /*0d70*/  UIADD3 UR4, UPT, UPT, UR4, 0x4, URZ ;  /* 0x0000000404047890 */ /* 0x000fe2000fffe0ff */
[----:B------:R-:W-:Y:S01]  /*0d80*/  IADD3 R4, P1, PT, R4, 0x10, RZ ;  /* 0x0000001004047810 */ /* 0x000fe20007f3e0ff */
[----:B------:R-:W-:Y:S02]  /*0d90*/  VIADD R6, R6, 0x4 ;  /* 0x0000000406067836 */ /* 0x000fe40000000000 */
[----:B------:R-:W-:Y:S02]  /*0da0*/  VIADD R11, R11, 0x4 ;  /* 0x000000040b0b7836 */ /* 0x000fe40000000000 */
[----:B------:R-:W-:Y:S01]  /*0db0*/  ISETP.NE.AND P0, PT, R7, UR4, PT ;  /* 0x0000000407007c0c */ /* 0x000fe2000bf05270 */
[----:B------:R-:W-:-:S12]  /*0dc0*/  IMAD.X R5, RZ, RZ, R5, P1 ;  /* 0x000000ffff057224 */ /* 0x000fd800008e0605 */
[----:B------:R-:W-:Y:S05]  /*0dd0*/  @P0 BRA `(.L_x_17) ;  /* 0xfffffff400fc0947 */ /* 0x000fea000383ffff */
.L_x_8:
[----:B------:R-:W-:-:S13]  /*0de0*/  ISETP.NE.AND P0, PT, R3, RZ, PT ;  /* 0x000000ff0300720c */ /* 0x000fda0003f05270 */
[----:B------:R-:W-:Y:S05]  /*0df0*/  @!P0 BRA `(.L_x_18) ;  /* 0x0000000000c08947 */ /* 0x000fea0003800000 */
[----:B------:R-:W4:Y:S01]  /*0e00*/  LDC.64 R4, c[0x0][0x390] ;  /* 0x0000e400ff047b82 */ /* 0x000f220000000a00 */
[----:B------:R-:W5:Y:S01]  /*0e10*/  LDCU UR4, c[0x0][0x398] ;  /* 0x00007300ff0477ac */ /* 0x000f620008000800 */
[----:B------:R-:W0:Y:S01]  /*0e20*/  LDCU UR10, c[0x0][0x39c] ;  /* 0x00007380ff0a77ac */ /* 0x000e220008000800 */
[----:B------:R-:W0:Y:S01]  /*0e30*/  LDCU.64 UR6, c[0x0][0x380] ;  /* 0x00007000ff0677ac */ /* 0x000e220008000a00 */
[----:B----4-:R-:W-:-:S04]  /*0e40*/  IMAD.WIDE.U32 R4, R7, 0x4, R4 ;  /* 0x0000000407047825 */ /* 0x010fc800078e0004 */
[----:B0123--:R-:W-:Y:S01]  /*0e50*/  IMAD.MOV.U32 R8, RZ, RZ, R4 ;  /* 0x000000ffff087224 */ /* 0x00ffe200078e0004 */
[----:B------:R-:W-:Y:S01]  /*0e60*/  IADD3 R4, PT, PT, R7, -UR5, -R2 ;  /* 0x8000000507047c10 */ /* 0x000fe2000fffe802 */
[----:B------:R-:W-:Y:S02]  /*0e70*/  IMAD.MOV.U32 R11, RZ, RZ, R5 ;  /* 0x000000ffff0b7224 */ /* 0x000fe400078e0005 */
[----:B------:R-:W-:Y:S02]  /*0e80*/  IMAD.MOV R5, RZ, RZ, -R3 ;  /* 0x000000ffff057224 */ /* 0x000fe400078e0a03 */
[----:B-----5:R-:W-:-:S07]  /*0e90*/  IMAD R7, R0, UR4, R7 ;  /* 0x0000000400077c24 */ /* 0x020fce000f8e0207 */
.L_x_21:
[----:B------:R-:W-:Y:S01]  /*0ea0*/  ISETP.NE.AND P1, PT, R4, RZ, PT ;  /* 0x000000ff0400720c */ /* 0x000fe20003f25270 */
[----:B------:R-:W-:Y:S01]  /*0eb0*/  VIADD R5, R5, 0x1 ;  /* 0x0000000105057836 */ /* 0x000fe20000000000 */
[----:B------:R-:W-:Y:S04]  /*0ec0*/  BSSY.RECONVERGENT B0, `(.L_x_19) ;  /* 0x000001e000007945 */ /* 0x000fe80003800200 */
[----:B------:R-:W-:-:S07]  /*0ed0*/  ISETP.NE.AND P0, PT, R5, RZ, PT ;  /* 0x000000ff0500720c */ /* 0x000fce0003f05270 */
[----:B0-----:R-:W-:Y:S06]  /*0ee0*/  @!P1 BRA `(.L_x_20) ;  /* 0x00000000006c9947 */ /* 0x001fec0003800000 */
        /* <DEDUP_REMOVED lines=8> */
[----:B------:R-:W-:Y:S02]  /*0f70*/  IMAD.MOV.U32 R2, RZ, RZ, R8 ;  /* 0x000000ffff027224 */ /* 0x000fe400078e0008 */
[----:B------:R-:W-:-:S05]  /*0f80*/  IMAD.MOV.U32 R3, RZ, RZ, R11 ;  /* 0x000000ffff037224 */ /* 0x000fca00078e000b */
        /* <DEDUP_REMOVED lines=17> */
.L_x_20:
[----:B------:R-:W-:Y:S05]  /*10a0*/  BSYNC.RECONVERGENT B0 ;  /* 0x0000000000007941 */ /* 0x000fea0003800200 */
.L_x_19:
[----:B------:R-:W-:Y:S01]  /*10b0*/  IADD3 R8, P1, PT, R8, 0x4, RZ ;  /* 0x0000000408087810 */ /* 0x000fe20007f3e0ff */
[----:B------:R-:W-:Y:S02]  /*10c0*/  VIADD R7, R7, 0x1 ;  /* 0x0000000107077836 */ /* 0x000fe40000000000 */
[----:B------:R-:W-:Y:S02]  /*10d0*/  VIADD R4, R4, 0x1 ;  /* 0x0000000104047836 */ /* 0x000fe40000000000 */
[----:B------:R-:W-:Y:S01]  /*10e0*/  IMAD.X R11, RZ, RZ, R11, P1 ;  /* 0x000000ffff0b7224 */ /* 0x000fe200008e060b */
[----:B------:R-:W-:Y:S07]  /*10f0*/  @P0 BRA `(.L_x_21) ;  /* 0xfffffffc00680947 */ /* 0x000fee000383ffff */
.L_x_18:
[----:B------:R-:W4:Y:S02]  /*1100*/  LDCU UR4, c[0x0][0x39c] ;  /* 0x00007380ff0477ac */ /* 0x000f240008000800 */
[----:B----4-:R-:W-:Y:S01]  /*1110*/  IMAD.U32 R4, RZ, RZ, UR4 ;  /* 0x00000004ff047e24 */ /* 0x010fe2000f8e00ff */
[----:B------:R-:W-:Y:S04]  /*1120*/  BAR.SYNC.DEFER_BLOCKING 0x0 ;  /* 0x0000000000007b1d */ /* 0x000fe80000010000 */
[----:B------:R-:W-:-:S13]  /*1130*/  ISETP.NE.AND P0, PT, R4, RZ, PT ;  /* 0x000000ff0400720c */ /* 0x000fda0003f05270 */
[----:B------:R-:W-:Y:S05]  /*1140*/  @!P0 BRA `(.L_x_22) ;  /* 0x00000000003c8947 */ /* 0x000fea0003800000 */
[----:B------:R-:W4:Y:S01]  /*1150*/  S2UR UR5, SR_CgaCtaId ;  /* 0x00000000000579c3 */ /* 0x000f220000008800 */
[----:B------:R-:W-:Y:S01]  /*1160*/  IMAD.MOV.U32 R5, RZ, RZ, RZ ;  /* 0x000000ffff057224 */ /* 0x000fe200078e00ff */
[----:B------:R-:W-:-:S06]  /*1170*/  UMOV UR4, 0x400 ;  /* 0x0000040000047882 */ /* 0x000fcc0000000000 */
[----:B------:R-:W0:Y:S01]  /*1180*/  LDC R4, c[0x0][0x39c] ;  /* 0x0000e700ff047b82 */ /* 0x000e220000000800 */
[----:B----4-:R-:W-:-:S12]  /*1190*/  ULEA UR4, UR5, UR4, 0x18 ;  /* 0x0000000405047291 */ /* 0x010fd8000f8ec0ff */
.L_x_24:
[----:B0-----:R-:W-:-:S04]  /*11a0*/  SHF.R.U32.HI R2, RZ, 0x3, R5 ;  /* 0x00000003ff027819 */ /* 0x001fc80000011605 */
[----:B------:R-:W-:-:S06]  /*11b0*/  LOP3.LUT R2, R2, 0x1ffffffc, RZ, 0xc0, !PT ;  /* 0x1ffffffc02027812 */ /* 0x000fcc00078ec0ff */
[----:B------:R-:W0:Y:S02]  /*11c0*/  LDS R2, [R2+UR4] ;  /* 0x0000000402027984 */ /* 0x000e240008000800 */
[----:B0-----:R-:W-:-:S04]  /*11d0*/  SHF.R.W.U32.HI R3, RZ, R5, R2 ;  /* 0x00000005ff037219 */ /* 0x001fc80000011e02 */
[----:B------:R-:W-:-:S04]  /*11e0*/  LOP3.LUT R3, R3, 0x1, RZ, 0xc0, !PT ;  /* 0x0000000103037812 */ /* 0x000fc800078ec0ff */
[----:B------:R-:W-:-:S13]  /*11f0*/  ISETP.NE.U32.AND P0, PT, R3, 0x1, PT ;  /* 0x000000010300780c */ /* 0x000fda0003f05070 */
[----:B------:R-:W-:Y:S05]  /*1200*/  @P0 BRA `(.L_x_23) ;  /* 0x00000000001c0947 */ /* 0x000fea0003800000 */
[----:B------:R-:W-:-:S05]  /*1210*/  VIADD R5, R5, 0x1 ;  /* 0x0000000105057836 */ /* 0x000fca0000000000 */
[----:B------:R-:W-:-:S13]  /*1220*/  ISETP.NE.AND P0, PT, R5, R4, PT ;  /* 0x000000040500720c */ /* 0x000fda0003f05270 */
[----:B------:R-:W-:Y:S05]  /*1230*/  @P0 BRA `(.L_x_24) ;  /* 0xfffffffc00d80947 */ /* 0x000fea000383ffff */
.L_x_22:
[----:B0-----:R-:W0:Y:S02]  /*1240*/  LDC.64 R2, c[0x0][0x390] ;  /* 0x0000e400ff027b82 */ /* 0x001e240000000a00 */
[----:B0-----:R-:W-:-:S05]  /*1250*/  IMAD.WIDE.U32 R2, R0, 0x4, R2 ;  /* 0x0000000400027825 */ /* 0x001fca00078e0002 */
[----:B------:R-:W-:Y:S01]  /*1260*/  STG.E desc[UR8][R2.64], R4 ;  /* 0x0000000402007986 */ /* 0x000fe2000c101908 */
[----:B------:R-:W-:Y:S05]  /*1270*/  EXIT ;  /* 0x000000000000794d */ /* 0x000fea0003800000 */
.L_x_23:
[----:B------:R-:W0:Y:S02]  /*1280*/  LDC.64 R2, c[0x0][0x390] ;  /* 0x0000e400ff027b82 */ /* 0x000e240000000a00 */
[----:B0-----:R-:W-:-:S05]  /*1290*/  IMAD.WIDE.U32 R2, R0, 0x4, R2 ;  /* 0x0000000400027825 */ /* 0x001fca00078e0002 */
[----:B------:R-:W-:Y:S01]  /*12a0*/  STG.E desc[UR8][R2.64], R5 ;  /* 0x0000000502007986 */ /* 0x000fe2000c101908 */
[----:B------:R-:W-:Y:S05]  /*12b0*/  EXIT ;  /* 0x000000000000794d */ /* 0x000fea0003800000 */
.L_x_25:
        /* <DEDUP_REMOVED lines=12> */
.L_x_35:


//--------------------- .text.find_independent_set --------------------------
	.section	.text.find_independent_set,"ax",@progbits
	.align	128
        .global         find_independent_set
        .type           find_independent_set,@function
        .size           find_independent_set,(.L_x_36 - find_independent_set)
        .other          find_independent_set,@"STO_CUDA_ENTRY STV_DEFAULT"
find_independent_set:
.text.find_independent_set:
        /* <DEDUP_REMOVED lines=13> */
[----:B------:R-:W0:Y:S02]  /*00d0*/  @P0 LDC.64 R4, c[0x0][0x398] ;  /* 0x0000e600ff040b82 */ /* 0x000e240000000a00 */
[----:B0-----:R-:W-:-:S05]  /*00e0*/  @P0 IMAD.WIDE.U32 R4, R0, 0x4, R4 ;  /* 0x0000000400040825 */ /* 0x001fca00078e0004 */
[----:B------:R0:W-:Y:S01]  /*00f0*/  @P0 STG.E desc[UR4][R4.64], RZ ;  /* 0x000000ff04000986 */ /* 0x0001e2000c101904 */
[----:B------:R-:W-:Y:S05]  /*0100*/  @P0 EXIT ;  /* 0x000000000000094d */ /* 0x000fea0003800000 */
[----:B------:R-:W1:Y:S01]  /*0110*/  LDC.64 R6, c[0x0][0x388] ;  /* 0x0000e200ff067b82 */ /* 0x000e620000000a00 */
[----:B------:R-:W2:Y:S01]  /*0120*/  LDCU UR8, c[0x0][0x3a0] ;  /* 0x00007400ff0877ac */ /* 0x000ea20008000800 */
[----:B------:R-:W3:Y:S06]  /*0130*/  LDCU.64 UR6, c[0x0][0x380] ;  /* 0x00007000ff0677ac */ /* 0x000eec0008000a00 */
[----:B------:R-:W4:Y:S08]  /*0140*/  LDC.64 R2, c[0x0][0x390] ;  /* 0x0000e400ff027b82 */ /* 0x000f300000000a00 */
[----:B0-----:R-:W0:Y:S01]  /*0150*/  LDC.64 R4, c[0x0][0x388] ;  /* 0x0000e200ff047b82 */ /* 0x001e220000000a00 */
[----:B-1----:R-:W-:-:S05]  /*0160*/  IMAD.WIDE.U32 R6, R0, 0x4, R6 ;  /* 0x0000000400067825 */ /* 0x002fca00078e0006 */
[----:B------:R1:W5:Y:S01]  /*0170*/  LDG.E R8, desc[UR4][R6.64] ;  /* 0x0000000406087981 */ /* 0x000362000c1e1900 */
[----:B------:R-:W-:Y:S01]  /*0180*/  BSSY.RECONVERGENT B0, `(.L_x_26) ;  /* 0x000001f000007945 */ /* 0x000fe20003800200 */
[----:B--23--:R-:W-:-:S07]  /*0190*/  IMAD.MOV.U32 R9, RZ, RZ, RZ ;  /* 0x000000ffff097224 */ /* 0x00cfce00078e00ff */
.L_x_30:
[----:B------:R-:W-:Y:S01]  /*01a0*/  ISETP.NE.AND P0, PT, R9, R0, PT ;  /* 0x000000000900720c */ /* 0x000fe20003f05270 */
[----:B------:R-:W-:-:S12]  /*01b0*/  BSSY.RELIABLE B1, `(.L_x_27) ;  /* 0x0000017000017945 */ /* 0x000fd80003800100 */
[----:B------:R-:W-:Y:S05]  /*01c0*/  @!P0 BRA `(.L_x_28) ;  /* 0x0000000000548947 */ /* 0x000fea0003800000 */
[----:B------:R-:W-:-:S05]  /*01d0*/  IMAD R10, R0, UR8, R9 ;  /* 0x00000008000a7c24 */ /* 0x000fca000f8e0209 */
[----:B-1----:R-:W-:-:S05]  /*01e0*/  LEA.HI R6, P0, R10, UR6, RZ, 0x1d ;  /* 0x000000060a067c11 */ /* 0x002fca000f81e8ff */
[----:B------:R-:W-:-:S06]  /*01f0*/  IMAD.X R7, RZ, RZ, UR7, P0 ;  /* 0x00000007ff077e24 */ /* 0x000fcc00080e06ff */
[----:B------:R-:W2:Y:S01]  /*0200*/  LDG.E.U8 R7, desc[UR4][R6.64] ;  /* 0x0000000406077981 */ /* 0x000ea2000c1e1100 */
[----:B------:R-:W-:-:S04]  /*0210*/  LOP3.LUT R10, R10, 0x7, RZ, 0xc0, !PT ;  /* 0x000000070a0a7812 */ /* 0x000fc800078ec0ff */
[----:B--2---:R-:W-:-:S04]  /*0220*/  SHF.R.U32.HI R10, RZ, R10, R7 ;  /* 0x0000000aff0a7219 */ /* 0x004fc80000011607 */
[----:B------:R-:W-:-:S04]  /*0230*/  LOP3.LUT R10, R10, 0x1, RZ, 0xc0, !PT ;  /* 0x000000010a0a7812 */ /* 0x000fc800078ec0ff */
[----:B------:R-:W-:-:S13]  /*0240*/  ISETP.NE.U32.AND P0, PT, R10, 0x1, PT ;  /* 0x000000010a00780c */ /* 0x000fda0003f05070 */
[----:B------:R-:W-:Y:S05]  /*0250*/  @P0 BRA `(.L_x_28) ;  /* 0x0000000000300947 */ /* 0x000fea0003800000 */
[----:B----4-:R-:W-:-:S06]  /*0260*/  IMAD.WIDE.U32 R6, R9, 0x4, R2 ;  /* 0x0000000409067825 */ /* 0x010fcc00078e0002 */
[----:B------:R-:W2:Y:S02]  /*0270*/  LDG.E R6, desc[UR4][R6.64] ;  /* 0x0000000406067981 */ /* 0x000ea4000c1e1900 */
[----:B--2---:R-:W-:-:S13]  /*0280*/  ISETP.NE.AND P0, PT, R6, -0x1, PT ;  /* 0xffffffff0600780c */ /* 0x004fda0003f05270 */
[----:B------:R-:W-:Y:S05]  /*0290*/  @P0 BRA `(.L_x_28) ;  /* 0x0000000000200947 */ /* 0x000fea0003800000 */
[----:B0-----:R-:W-:-:S06]  /*02a0*/  IMAD.WIDE.U32 R6, R9, 0x4, R4 ;  /* 0x0000000409067825 */ /* 0x001fcc00078e0004 */
[----:B------:R-:W2:Y:S01]  /*02b0*/  LDG.E R7, desc[UR4][R6.64] ;  /* 0x0000000406077981 */ /* 0x000ea2000c1e1900 */
[----:B------:R-:W-:Y:S01]  /*02c0*/  IMAD.MOV.U32 R11, RZ, RZ, RZ ;  /* 0x000000ffff0b7224 */ /* 0x000fe200078e00ff */
[----:B--2--5:R-:W-:-:S04]  /*02d0*/  FSETP.NEU.AND P0, PT, R7, R8, PT ;  /* 0x000000080700720b */ /* 0x024fc80003f0d000 */
[----:B------:R-:W-:-:S04]  /*02e0*/  ISETP.GT.U32.AND P0, PT, R9, R0, !P0 ;  /* 0x000000000900720c */ /* 0x000fc80004704070 */
[----:B------:R-:W-:-:S13]  /*02f0*/  FSETP.GT.OR P0, PT, R7, R8, P0 ;  /* 0x000000080700720b */ /* 0x000fda0000704400 */
[----:B------:R-:W-:Y:S05]  /*0300*/  @P0 BREAK.RELIABLE B1 ;  /* 0x0000000000010942 */ /* 0x000fea0003800100 */
[----:B------:R-:W-:Y:S05]  /*0310*/  @P0 BRA `(.L_x_29) ;  /* 0x0000000000140947 */ /* 0x000fea0003800000 */
.L_x_28:
[----:B------:R-:W-:Y:S05]  /*0320*/  BSYNC.RELIABLE B1 ;  /* 0x0000000000017941 */ /* 0x000fea0003800100 */
.L_x_27:
[----:B------:R-:W-:-:S05]  /*0330*/  VIADD R9, R9, 0x1 ;  /* 0x0000000109097836 */ /* 0x000fca0000000000 */
[----:B------:R-:W-:-:S13]  /*0340*/  ISETP.NE.AND P0, PT, R9, UR8, PT ;  /* 0x0000000809007c0c */ /* 0x000fda000bf05270 */
[----:B------:R-:W-:Y:S05]  /*0350*/  @P0 BRA `(.L_x_30) ;  /* 0xfffffffc00900947 */ /* 0x000fea000383ffff */
[----:B------:R-:W-:-:S07]  /*0360*/  IMAD.MOV.U32 R11, RZ, RZ, 0x1 ;  /* 0x00000001ff0b7424 */ /* 0x000fce00078e00ff */
.L_x_29:
[----:B------:R-:W-:Y:S05]  /*0370*/  BSYNC.RECONVERGENT B0 ;  /* 0x0000000000007941 */ /* 0x000fea0003800200 */
.L_x_26:
[----:B------:R-:W-:Y:S05]  /*0380*/  WARPSYNC.ALL ;  /* 0x0000000000007948 */ /* 0x000fea0003800000 */
[----:B----4-:R-:W2:Y:S02]  /*0390*/  LDC.64 R2, c[0x0][0x398] ;  /* 0x0000e600ff027b82 */ /* 0x010ea40000000a00 */
[----:B--2---:R-:W-:-:S05]  /*03a0*/  IMAD.WIDE.U32 R2, R0, 0x4, R2 ;  /* 0x0000000400027825 */ /* 0x004fca00078e0002 */
[----:B------:R-:W-:Y:S01]  /*03b0*/  STG.E desc[UR4][R2.64], R11 ;  /* 0x0000000b02007986 */ /* 0x000fe2000c101904 */
[----:B------:R-:W-:Y:S05]  /*03c0*/  EXIT ;  /* 0x000000000000794d */ /* 0x000fea0003800000 */
.L_x_31:
        /* <DEDUP_REMOVED lines=11> */
.L_x_36:


//--------------------- .text.init_priorities     --------------------------
	.section	.text.init_priorities,"ax",@progbits
	.align	128
        .global         init_priorities
        .type           init_priorities,@function
        .size           init_priorities,(.L_x_37 - init_priorities)
        .other          init_priorities,@"STO_CUDA_ENTRY STV_DEFAULT"
init_priorities:
.text.init_priorities:
        /* <DEDUP_REMOVED lines=8> */
[----:B------:R-:W0:Y:S01]  /*0080*/  LDC R0, c[0x0][0x398] ;  /* 0x0000e600ff007b82 */ /* 0x000e220000000800 */
[----:B------:R-:W-:Y:S01]  /*0090*/  HFMA2 R5, -RZ, RZ, 0, 0.1319580078125 ;  /* 0x00003039ff057431 */ /* 0x000fe200000001ff */
[----:B------:R-:W-:Y:S01]  /*00a0*/  MOV R7, RZ ;  /* 0x000000ff00077202 */ /* 0x000fe20000000f00 */
[----:B------:R-:W1:Y:S01]  /*00b0*/  LDCU.64 UR4, c[0x0][0x358] ;  /* 0x00006b00ff0477ac */ /* 0x000e620008000a00 */
[----:B------:R-:W-:-:S04]  /*00c0*/  MOV R11, 0xffffffff ;  /* 0xffffffff000b7802 */ /* 0x000fc80000000f00 */
[----:B------:R-:W2:Y:S01]  /*00d0*/  LDC.64 R2, c[0x0][0x380] ;  /* 0x0000e000ff027b82 */ /* 0x000ea20000000a00 */
[----:B0-----:R-:W-:-:S04]  /*00e0*/  IMAD R0, R9, 0x41c64e6d, R0 ;  /* 0x41c64e6d09007824 */ /* 0x001fc800078e0200 */
[----:B------:R-:W-:-:S03]  /*00f0*/  IMAD R0, R0, 0x41c64e6d, R5 ;  /* 0x41c64e6d00007824 */ /* 0x000fc600078e0205 */
[----:B------:R-:W0:Y:S01]  /*0100*/  LDC.64 R4, c[0x0][0x388] ;  /* 0x0000e200ff047b82 */ /* 0x000e220000000a00 */
[----:B--2---:R-:W-:Y:S01]  /*0110*/  IMAD.WIDE.U32 R2, R9, 0x4, R2 ;  /* 0x0000000409027825 */ /* 0x004fe200078e0002 */
[----:B------:R-:W-:-:S06]  /*0120*/  LOP3.LUT R6, R0, 0x7fffffff, RZ, 0xc0, !PT ;  /* 0x7fffffff00067812 */ /* 0x000fcc00078ec0ff */
[----:B------:R-:W2:Y:S01]  /*0130*/  I2F.U64 R6, R6 ;  /* 0x0000000600067312 */ /* 0x000ea20000301000 */
[----:B0-----:R-:W-:-:S04]  /*0140*/  IMAD.WIDE.U32 R4, R9, 0x4, R4 ;  /* 0x0000000409047825 */ /* 0x001fc800078e0004 */
[----:B--2---:R-:W-:-:S05]  /*0150*/  FMUL R9, R6, 4.6566128730773925781e-10 ;  /* 0x3000000006097820 */ /* 0x004fca0000400000 */
[----:B-1----:R-:W-:Y:S04]  /*0160*/  STG.E desc[UR4][R2.64], R9 ;  /* 0x0000000902007986 */ /* 0x002fe8000c101904 */
[----:B------:R-:W-:Y:S01]  /*0170*/  STG.E desc[UR4][R4.64], R11 ;  /* 0x0000000b04007986 */ /* 0x000fe2000c101904 */
[----:B------:R-:W-:Y:S05]  /*0180*/  EXIT ;  /* 0x000000000000794d */ /* 0x000fea0003800000 */
.L_x_32:
        /* <DEDUP_REMOVED lines=15> */
.L_x_37:


//--------------------- .nv.shared.verify_coloring --------------------------
	.section	.nv.shared.verify_coloring,"aw",@nobits
	.sectionflags	@""
	.align	16
	.zero		1024


//--------------------- .nv.shared.reserved.0     --------------------------
	.section	.nv.shared.reserved.0,"aw",@nobits
	.weak		__nv_reservedSMEM_offset_0_alias
	.size		__nv_reservedSMEM_offset_0_alias, 0, 64
	.other		__nv_reservedSMEM_offset_0_alias,@"STO_CUDA_RESERVED_SHARED STV_DEFAULT"
__nv_reservedSMEM_offset_0_alias:
	.zero		0
	.zero		64


//--------------------- .nv.shared.count_uncolored --------------------------
	.section	.nv.shared.count_uncolored,"aw",@nobits
	.sectionflags	@""
	.align	16
	.zero		1024


//--------------------- .nv.shared.color_independent_set --------------------------
	.section	.nv.shared.color_independent_set,"aw",@nobits
	.sectionflags	@""
	.align	16
	.zero		1024


//--------------------- .nv.shared.find_independent_set --------------------------
	.section	.nv.shared.find_independent_set,"aw",@nobits
	.sectionflags	@""
	.align	16
	.zero		1024


//--------------------- .nv.shared.init_priorities --------------------------
	.section	.nv.shared.init_priorities,"aw",@nobits
	.sectionflags	@""
	.align	16
	.zero		1024


//--------------------- .nv.constant0.verify_coloring --------------------------
	.section	.nv.constant0.verify_coloring,"a",@progbits
	.sectionflags	@""
	.align	4
.nv.constant0.verify_coloring:
	.zero		924


//--------------------- .nv.constant0.count_uncolored --------------------------
	.section	.nv.constant0.count_uncolored,"a",@progbits
	.sectionflags	@""
	.align	4
.nv.constant0.count_uncolored:
	.zero		916


//--------------------- .nv.constant0.color_independent_set --------------------------
	.section	.nv.constant0.color_independent_set,"a",@progbits
	.sectionflags	@""
	.align	4
.nv.constant0.color_independent_set:
	.zero		928


//--------------------- .nv.constant0.find_independent_set --------------------------
	.section	.nv.constant0.find_independent_set,"a",@progbits
	.sectionflags	@""
	.align	4
.nv.constant0.find_independent_set:
	.zero		932


//--------------------- .nv.constant0.init_priorities --------------------------
	.section	.nv.constant0.init_priorities,"a",@progbits
	.sectionflags	@""
	.align	4
.nv.constant0.init_priorities:
	.zero		928


//--------------------- SYMBOLS --------------------------

	.type		.nv.reservedSmem.offset0,@object
	.size		.nv.reservedSmem.offset0,0x4
	.type		.nv.reservedSmem.cap,@object
	.size		.nv.reservedSmem.cap,0x4
